	.target	sm_80

	.elftype	@"ET_EXEC"


//--------------------- .note.nv.tkinfo           --------------------------
	.section	.note.nv.tkinfo,"",@"SHT_NOTE"
	.sectionflags	@"SHF_NOTE_NV_TKINFO"
	.tkinfo
        /*0018*/ 	.word	0x00000002
        /*0030*/ 	.string	""
        /*0030*/ 	.string	"ptxas"
        /*0030*/ 	.string	"Cuda compilation tools, release 13.0, V13.0.88"
        /*0030*/ 	.string	"Build cuda_13.0.r13.0/compiler.36424714_0"
        /*0030*/ 	.string	"-v  -suppress-debug-info  -lineinfo  -arch sm_80 "



//--------------------- .note.nv.cuinfo           --------------------------
	.section	.note.nv.cuinfo,"",@"SHT_NOTE"
	.sectionflags	@"SHF_NOTE_NV_CUINFO"
        /*0018*/ 	.short	0x0002
        /*001a*/ 	.short	0x0050
        /*001c*/ 	.short	0x0082
	.zero		2


//--------------------- .nv.info                  --------------------------
	.section	.nv.info,"",@"SHT_CUDA_INFO"
	.align	4


	//----- nvinfo : EIATTR_REGCOUNT
	.align		4
        /*0000*/ 	.byte	0x04, 0x2f
        /*0002*/ 	.short	(.L_1 - .L_0)
	.align		4
.L_0:
        /*0004*/ 	.word	index@(matmul_kernel)
        /*0008*/ 	.word	0x000000f2


	//----- nvinfo : EIATTR_FRAME_SIZE
	.align		4
.L_1:
        /*000c*/ 	.byte	0x04, 0x11
        /*000e*/ 	.short	(.L_3 - .L_2)
	.align		4
.L_2:
        /*0010*/ 	.word	index@(matmul_kernel)
        /*0014*/ 	.word	0x00000000


	//----- nvinfo : EIATTR_MIN_STACK_SIZE
	.align		4
.L_3:
        /*0018*/ 	.byte	0x04, 0x12
        /*001a*/ 	.short	(.L_5 - .L_4)
	.align		4
.L_4:
        /*001c*/ 	.word	index@(matmul_kernel)
        /*0020*/ 	.word	0x00000000
.L_5:


//--------------------- .nv.info.matmul_kernel    --------------------------
	.section	.nv.info.matmul_kernel,"",@"SHT_CUDA_INFO"
	.sectionflags	@""
	.align	4


	//----- nvinfo : EIATTR_CUDA_API_VERSION
	.align		4
        /*0000*/ 	.byte	0x04, 0x37
        /*0002*/ 	.short	(.L_7 - .L_6)
.L_6:
        /*0004*/ 	.word	0x00000082


	//----- nvinfo : EIATTR_SW2861232_WAR
	.align		4
.L_7:
        /*0008*/ 	.byte	0x01, 0x35
	.zero		2


	//----- nvinfo : EIATTR_PARAM_CBANK
	.align		4
        /*000c*/ 	.byte	0x04, 0x0a
        /*000e*/ 	.short	(.L_9 - .L_8)
	.align		4
.L_8:
        /*0010*/ 	.word	index@(.nv.constant0.matmul_kernel)
        /*0014*/ 	.short	0x0160
        /*0016*/ 	.short	0x0050


	//----- nvinfo : EIATTR_CBANK_PARAM_SIZE
	.align		4
.L_9:
        /*0018*/ 	.byte	0x03, 0x19
        /*001a*/ 	.short	0x0050


	//----- nvinfo : EIATTR_KPARAM_INFO
	.align		4
        /*001c*/ 	.byte	0x04, 0x17
        /*001e*/ 	.short	(.L_11 - .L_10)
.L_10:
        /*0020*/ 	.word	0x00000000
        /*0024*/ 	.short	0x000d
        /*0026*/ 	.short	0x0048
        /*0028*/ 	.byte	0x00, 0xf4, 0x21, 0x00


	//----- nvinfo : EIATTR_KPARAM_INFO
	.align		4
.L_11:
        /*002c*/ 	.byte	0x04, 0x17
        /*002e*/ 	.short	(.L_13 - .L_12)
.L_12:
        /*0030*/ 	.word	0x00000000
        /*0034*/ 	.short	0x000c
        /*0036*/ 	.short	0x0040
        /*0038*/ 	.byte	0x00, 0xf4, 0x21, 0x00


	//----- nvinfo : EIATTR_KPARAM_INFO
	.align		4
.L_13:
        /*003c*/ 	.byte	0x04, 0x17
        /*003e*/ 	.short	(.L_15 - .L_14)
.L_14:
        /*0040*/ 	.word	0x00000000
        /*0044*/ 	.short	0x000b
        /*0046*/ 	.short	0x0038
        /*0048*/ 	.byte	0x00, 0xf0, 0x11, 0x00


	//----- nvinfo : EIATTR_KPARAM_INFO
	.align		4
.L_15:
        /*004c*/ 	.byte	0x04, 0x17
        /*004e*/ 	.short	(.L_17 - .L_16)
.L_16:
        /*0050*/ 	.word	0x00000000
        /*0054*/ 	.short	0x000a
        /*0056*/ 	.short	0x0034
        /*0058*/ 	.byte	0x00, 0xf0, 0x11, 0x00


	//----- nvinfo : EIATTR_KPARAM_INFO
	.align		4
.L_17:
        /*005c*/ 	.byte	0x04, 0x17
        /*005e*/ 	.short	(.L_19 - .L_18)
.L_18:
        /*0060*/ 	.word	0x00000000
        /*0064*/ 	.short	0x0009
        /*0066*/ 	.short	0x0030
        /*0068*/ 	.byte	0x00, 0xf0, 0x11, 0x00


	//----- nvinfo : EIATTR_KPARAM_INFO
	.align		4
.L_19:
        /*006c*/ 	.byte	0x04, 0x17
        /*006e*/ 	.short	(.L_21 - .L_20)
.L_20:
        /*0070*/ 	.word	0x00000000
        /*0074*/ 	.short	0x0008
        /*0076*/ 	.short	0x002c
        /*0078*/ 	.byte	0x00, 0xf0, 0x11, 0x00


	//----- nvinfo : EIATTR_KPARAM_INFO
	.align		4
.L_21:
        /*007c*/ 	.byte	0x04, 0x17
        /*007e*/ 	.short	(.L_23 - .L_22)
.L_22:
        /*0080*/ 	.word	0x00000000
        /*0084*/ 	.short	0x0007
        /*0086*/ 	.short	0x0028
        /*0088*/ 	.byte	0x00, 0xf0, 0x11, 0x00


	//----- nvinfo : EIATTR_KPARAM_INFO
	.align		4
.L_23:
        /*008c*/ 	.byte	0x04, 0x17
        /*008e*/ 	.short	(.L_25 - .L_24)
.L_24:
        /*0090*/ 	.word	0x00000000
        /*0094*/ 	.short	0x0006
        /*0096*/ 	.short	0x0024
        /*0098*/ 	.byte	0x00, 0xf0, 0x11, 0x00


	//----- nvinfo : EIATTR_KPARAM_INFO
	.align		4
.L_25:
        /*009c*/ 	.byte	0x04, 0x17
        /*009e*/ 	.short	(.L_27 - .L_26)
.L_26:
        /*00a0*/ 	.word	0x00000000
        /*00a4*/ 	.short	0x0005
        /*00a6*/ 	.short	0x0020
        /*00a8*/ 	.byte	0x00, 0xf0, 0x11, 0x00


	//----- nvinfo : EIATTR_KPARAM_INFO
	.align		4
.L_27:
        /*00ac*/ 	.byte	0x04, 0x17
        /*00ae*/ 	.short	(.L_29 - .L_28)
.L_28:
        /*00b0*/ 	.word	0x00000000
        /*00b4*/ 	.short	0x0004
        /*00b6*/ 	.short	0x001c
        /*00b8*/ 	.byte	0x00, 0xf0, 0x11, 0x00


	//----- nvinfo : EIATTR_KPARAM_INFO
	.align		4
.L_29:
        /*00bc*/ 	.byte	0x04, 0x17
        /*00be*/ 	.short	(.L_31 - .L_30)
.L_30:
        /*00c0*/ 	.word	0x00000000
        /*00c4*/ 	.short	0x0003
        /*00c6*/ 	.short	0x0018
        /*00c8*/ 	.byte	0x00, 0xf0, 0x11, 0x00


	//----- nvinfo : EIATTR_KPARAM_INFO
	.align		4
.L_31:
        /*00cc*/ 	.byte	0x04, 0x17
        /*00ce*/ 	.short	(.L_33 - .L_32)
.L_32:
        /*00d0*/ 	.word	0x00000000
        /*00d4*/ 	.short	0x0002
        /*00d6*/ 	.short	0x0010
        /*00d8*/ 	.byte	0x00, 0xf4, 0x21, 0x00


	//----- nvinfo : EIATTR_KPARAM_INFO
	.align		4
.L_33:
        /*00dc*/ 	.byte	0x04, 0x17
        /*00de*/ 	.short	(.L_35 - .L_34)
.L_34:
        /*00e0*/ 	.word	0x00000000
        /*00e4*/ 	.short	0x0001
        /*00e6*/ 	.short	0x0008
        /*00e8*/ 	.byte	0x00, 0xf4, 0x21, 0x00


	//----- nvinfo : EIATTR_KPARAM_INFO
	.align		4
.L_35:
        /*00ec*/ 	.byte	0x04, 0x17
        /*00ee*/ 	.short	(.L_37 - .L_36)
.L_36:
        /*00f0*/ 	.word	0x00000000
        /*00f4*/ 	.short	0x0000
        /*00f6*/ 	.short	0x0000
        /*00f8*/ 	.byte	0x00, 0xf4, 0x21, 0x00


	//----- nvinfo : EIATTR_MAXREG_COUNT
	.align		4
.L_37:
        /*00fc*/ 	.byte	0x03, 0x1b
        /*00fe*/ 	.short	0x00ff


	//----- nvinfo : EIATTR_NUM_BARRIERS
	.align		4
        /*0100*/ 	.byte	0x02, 0x4c
        /*0102*/ 	.byte	0x01
	.zero		1


	//----- nvinfo : EIATTR_MERCURY_ISA_VERSION
	.align		4
        /*0104*/ 	.byte	0x03, 0x5f
        /*0106*/ 	.short	0x0000


	//----- nvinfo : EIATTR_EXIT_INSTR_OFFSETS
	.align		4
        /*0108*/ 	.byte	0x04, 0x1c
        /*010a*/ 	.short	(.L_39 - .L_38)


	//   ....[0]....
.L_38:
        /*010c*/ 	.word	0x000043f0


	//   ....[1]....
        /*0110*/ 	.word	0x00004420


	//----- nvinfo : EIATTR_REQNTID
	.align		4
.L_39:
        /*0114*/ 	.byte	0x04, 0x10
        /*0116*/ 	.short	(.L_41 - .L_40)
.L_40:
        /*0118*/ 	.word	0x00000100
        /*011c*/ 	.word	0x00000001
        /*0120*/ 	.word	0x00000001
.L_41:


//--------------------- .nv.callgraph             --------------------------
	.section	.nv.callgraph,"",@"SHT_CUDA_CALLGRAPH"
	.align	4
	.sectionentsize	8
	.align		4
        /*0000*/ 	.word	0x00000000
	.align		4
        /*0004*/ 	.word	0xffffffff
	.align		4
        /*0008*/ 	.word	0x00000000
	.align		4
        /*000c*/ 	.word	0xfffffffe
	.align		4
        /*0010*/ 	.word	0x00000000
	.align		4
        /*0014*/ 	.word	0xfffffffd
	.align		4
        /*0018*/ 	.word	0x00000000
	.align		4
        /*001c*/ 	.word	0xfffffffc


//--------------------- .nv.rel.action            --------------------------
	.section	.nv.rel.action,"",@"SHT_CUDA_RELOCINFO"
	.align	8
	.sectionentsize	8
        /*0000*/ 	.byte	0x73, 0x00, 0x00, 0x00, 0x00, 0x00, 0x00, 0x00, 0x00, 0x00, 0x00, 0x11, 0x25, 0x00, 0x05, 0x36


//--------------------- .nv.constant0.matmul_kernel --------------------------
	.section	.nv.constant0.matmul_kernel,"a",@progbits
	.sectionflags	@""
	.align	4
.nv.constant0.matmul_kernel:
	.zero		432


//--------------------- .text.matmul_kernel       --------------------------
	.section	.text.matmul_kernel,"ax",@progbits
	.sectioninfo	@"SHI_REGISTERS=242"
	.align	128
        .global         matmul_kernel
        .type           matmul_kernel,@function
        .size           matmul_kernel,(.L_x_3 - matmul_kernel)
        .other          matmul_kernel,@"STO_CUDA_ENTRY STV_DEFAULT"
matmul_kernel:
.text.matmul_kernel:
[----:B------:R-:W-:Y:S02]  /*0000*/  IMAD.MOV.U32 R1, RZ, RZ, c[0x0][0x28] ;  /* 0x00000a00ff017624 */ /* 0x000fe400078e00ff */
[----:B------:R-:W-:Y:S01]  /*0010*/  IMAD.MOV.U32 R0, RZ, RZ, c[0x0][0x17c] ;  /* 0x00005f00ff007624 */ /* 0x000fe200078e00ff */
[----:B------:R-:W0:Y:S01]  /*0020*/  S2R R5, SR_CTAID.X ;  /* 0x0000000000057919 */ /* 0x000e220000002500 */
[----:B------:R-:W-:Y:S01]  /*0030*/  ULDC.64 UR4, c[0x0][0x118] ;  /* 0x0000460000047ab9 */ /* 0x000fe20000000a00 */
[----:B------:R-:W-:Y:S01]  /*0040*/  CS2R R88, SRZ ;  /* 0x0000000000587805 */ /* 0x000fe2000001ff00 */
[----:B------:R-:W-:Y:S01]  /*0050*/  CS2R R90, SRZ ;  /* 0x00000000005a7805 */ /* 0x000fe2000001ff00 */
[----:B------:R-:W-:Y:S01]  /*0060*/  IADD3 R0, R0, 0x3f, RZ ;  /* 0x0000003f00007810 */ /* 0x000fe20007ffe0ff */
[----:B------:R-:W1:Y:S01]  /*0070*/  S2R R129, SR_TID.X ;  /* 0x0000000000817919 */ /* 0x000e620000002100 */
[----:B------:R-:W-:Y:S01]  /*0080*/  CS2R R72, SRZ ;  /* 0x0000000000487805 */ /* 0x000fe2000001ff00 */
[----:B------:R-:W-:Y:S01]  /*0090*/  CS2R R74, SRZ ;  /* 0x00000000004a7805 */ /* 0x000fe2000001ff00 */
[----:B------:R-:W-:Y:S01]  /*00a0*/  SHF.R.S32.HI R3, RZ, 0x1f, R0 ;  /* 0x0000001fff037819 */ /* 0x000fe20000011400 */
[----:B------:R-:W-:Y:S01]  /*00b0*/  CS2R R12, SRZ ;  /* 0x00000000000c7805 */ /* 0x000fe2000001ff00 */
[----:B------:R-:W-:Y:S01]  /*00c0*/  CS2R R14, SRZ ;  /* 0x00000000000e7805 */ /* 0x000fe2000001ff00 */
[----:B------:R-:W-:Y:S01]  /*00d0*/  CS2R R56, SRZ ;  /* 0x0000000000387805 */ /* 0x000fe2000001ff00 */
[----:B------:R-:W-:Y:S01]  /*00e0*/  LEA.HI R3, R3, R0, RZ, 0x6 ;  /* 0x0000000003037211 */ /* 0x000fe200078f30ff */
[----:B------:R-:W-:Y:S01]  /*00f0*/  CS2R R58, SRZ ;  /* 0x00000000003a7805 */ /* 0x000fe2000001ff00 */
[----:B------:R-:W-:Y:S01]  /*0100*/  CS2R R16, SRZ ;  /* 0x0000000000107805 */ /* 0x000fe2000001ff00 */
[----:B------:R-:W-:Y:S01]  /*0110*/  CS2R R18, SRZ ;  /* 0x0000000000127805 */ /* 0x000fe2000001ff00 */
[----:B------:R-:W-:Y:S01]  /*0120*/  SHF.R.S32.HI R3, RZ, 0x6, R3 ;  /* 0x00000006ff037819 */ /* 0x000fe20000011403 */
[----:B------:R-:W-:Y:S01]  /*0130*/  CS2R R40, SRZ ;  /* 0x0000000000287805 */ /* 0x000fe2000001ff00 */
[----:B------:R-:W-:Y:S01]  /*0140*/  CS2R R42, SRZ ;  /* 0x00000000002a7805 */ /* 0x000fe2000001ff00 */
[----:B------:R-:W-:Y:S01]  /*0150*/  CS2R R20, SRZ ;  /* 0x0000000000147805 */ /* 0x000fe2000001ff00 */
[----:B------:R-:W-:Y:S01]  /*0160*/  CS2R R22, SRZ ;  /* 0x0000000000167805 */ /* 0x000fe2000001ff00 */
[----:B------:R-:W-:Y:S01]  /*0170*/  IMAD.SHL.U32 R4, R3, 0x8, RZ ;  /* 0x0000000803047824 */ /* 0x000fe200078e00ff */
[----:B0-----:R-:W-:-:S04]  /*0180*/  IABS R8, R5 ;  /* 0x0000000500087213 */ /* 0x001fc80000000000 */
[-C--:B------:R-:W-:Y:S02]  /*0190*/  IABS R7, R4.reuse ;  /* 0x0000000400077213 */ /* 0x080fe40000000000 */
[----:B------:R-:W-:Y:S02]  /*01a0*/  IABS R10, R4 ;  /* 0x00000004000a7213 */ /* 0x000fe40000000000 */
[----:B------:R-:W0:Y:S01]  /*01b0*/  I2F.RP R0, R7 ;  /* 0x0000000700007306 */ /* 0x000e220000209400 */
[----:B-1----:R-:W-:-:S07]  /*01c0*/  LOP3.LUT R130, R129, 0xff, RZ, 0xc0, !PT ;  /* 0x000000ff81827812 */ /* 0x002fce00078ec0ff */
[----:B0-----:R-:W0:Y:S02]  /*01d0*/  MUFU.RCP R0, R0 ;  /* 0x0000000000007308 */ /* 0x001e240000001000 */
[----:B0-----:R-:W-:Y:S01]  /*01e0*/  IADD3 R2, R0, 0xffffffe, RZ ;  /* 0x0ffffffe00027810 */ /* 0x001fe20007ffe0ff */
[----:B------:R-:W-:-:S05]  /*01f0*/  IMAD.MOV R0, RZ, RZ, -R10 ;  /* 0x000000ffff007224 */ /* 0x000fca00078e0a0a */
[----:B------:R0:W1:Y:S02]  /*0200*/  F2I.FTZ.U32.TRUNC.NTZ R3, R2 ;  /* 0x0000000200037305 */ /* 0x000064000021f000 */
[----:B0-----:R-:W-:Y:S02]  /*0210*/  IMAD.MOV.U32 R2, RZ, RZ, RZ ;  /* 0x000000ffff027224 */ /* 0x001fe400078e00ff */
[----:B-1----:R-:W-:-:S04]  /*0220*/  IMAD.MOV R6, RZ, RZ, -R3 ;  /* 0x000000ffff067224 */ /* 0x002fc800078e0a03 */
[----:B------:R-:W-:Y:S02]  /*0230*/  IMAD R9, R6, R7, RZ ;  /* 0x0000000706097224 */ /* 0x000fe400078e02ff */
[----:B------:R-:W-:Y:S02]  /*0240*/  IMAD.MOV.U32 R6, RZ, RZ, R8 ;  /* 0x000000ffff067224 */ /* 0x000fe400078e0008 */
[----:B------:R-:W-:-:S06]  /*0250*/  IMAD.HI.U32 R3, R3, R9, R2 ;  /* 0x0000000903037227 */ /* 0x000fcc00078e0002 */
[----:B------:R-:W-:-:S04]  /*0260*/  IMAD.HI.U32 R3, R3, R6, RZ ;  /* 0x0000000603037227 */ /* 0x000fc800078e00ff */
[----:B------:R-:W-:-:S05]  /*0270*/  IMAD R0, R3, R0, R6 ;  /* 0x0000000003007224 */ /* 0x000fca00078e0206 */
[----:B------:R-:W-:-:S13]  /*0280*/  ISETP.GT.U32.AND P1, PT, R7, R0, PT ;  /* 0x000000000700720c */ /* 0x000fda0003f24070 */
[----:B------:R-:W-:Y:S01]  /*0290*/  @!P1 IMAD.IADD R0, R0, 0x1, -R7 ;  /* 0x0000000100009824 */ /* 0x000fe200078e0a07 */
[----:B------:R-:W-:Y:S02]  /*02a0*/  @!P1 IADD3 R3, R3, 0x1, RZ ;  /* 0x0000000103039810 */ /* 0x000fe40007ffe0ff */
[----:B------:R-:W-:Y:S02]  /*02b0*/  ISETP.NE.AND P1, PT, R4, RZ, PT ;  /* 0x000000ff0400720c */ /* 0x000fe40003f25270 */
[----:B------:R-:W-:Y:S02]  /*02c0*/  ISETP.GE.U32.AND P0, PT, R0, R7, PT ;  /* 0x000000070000720c */ /* 0x000fe40003f06070 */
[----:B------:R-:W-:-:S04]  /*02d0*/  LOP3.LUT R0, R5, R4, RZ, 0x3c, !PT ;  /* 0x0000000405007212 */ /* 0x000fc800078e3cff */
[----:B------:R-:W-:Y:S01]  /*02e0*/  ISETP.GE.AND P2, PT, R0, RZ, PT ;  /* 0x000000ff0000720c */ /* 0x000fe20003f46270 */
[----:B------:R-:W-:-:S05]  /*02f0*/  IMAD.MOV.U32 R0, RZ, RZ, c[0x0][0x178] ;  /* 0x00005e00ff007624 */ /* 0x000fca00078e00ff */
[----:B------:R-:W-:Y:S02]  /*0300*/  IADD3 R0, R0, 0xff, RZ ;  /* 0x000000ff00007810 */ /* 0x000fe40007ffe0ff */
[----:B------:R-:W-:-:S05]  /*0310*/  @P0 IADD3 R3, R3, 0x1, RZ ;  /* 0x0000000103030810 */ /* 0x000fca0007ffe0ff */
[----:B------:R-:W-:Y:S01]  /*0320*/  IMAD.MOV.U32 R2, RZ, RZ, R3 ;  /* 0x000000ffff027224 */ /* 0x000fe200078e0003 */
[----:B------:R-:W-:-:S03]  /*0330*/  SHF.R.S32.HI R3, RZ, 0x1f, R0 ;  /* 0x0000001fff037819 */ /* 0x000fc60000011400 */
[----:B------:R-:W-:Y:S01]  /*0340*/  @!P2 IMAD.MOV R2, RZ, RZ, -R2 ;  /* 0x000000ffff02a224 */ /* 0x000fe200078e0a02 */
[----:B------:R-:W-:Y:S02]  /*0350*/  @!P1 LOP3.LUT R2, RZ, R4, RZ, 0x33, !PT ;  /* 0x00000004ff029212 */ /* 0x000fe400078e33ff */
[----:B------:R-:W-:-:S03]  /*0360*/  LEA.HI R3, R3, R0, RZ, 0x8 ;  /* 0x0000000003037211 */ /* 0x000fc600078f40ff */
[----:B------:R-:W-:Y:S02]  /*0370*/  IMAD.SHL.U32 R6, R2, 0x8, RZ ;  /* 0x0000000802067824 */ /* 0x000fe400078e00ff */
[----:B------:R-:W-:-:S03]  /*0380*/  IMAD.MOV R2, RZ, RZ, -R2 ;  /* 0x000000ffff027224 */ /* 0x000fc600078e0a02 */
[----:B------:R-:W-:Y:S01]  /*0390*/  LEA.HI.SX32 R3, R3, -R6, 0x18 ;  /* 0x8000000603037211 */ /* 0x000fe200078fc2ff */
[----:B------:R-:W-:-:S03]  /*03a0*/  IMAD R4, R4, R2, R5 ;  /* 0x0000000204047224 */ /* 0x000fc600078e0205 */
[----:B------:R-:W-:Y:S02]  /*03b0*/  IMNMX R11, R3, 0x8, PT ;  /* 0x00000008030b7817 */ /* 0x000fe40003800200 */
[----:B------:R-:W-:Y:S02]  /*03c0*/  IABS R9, R4 ;  /* 0x0000000400097213 */ /* 0x000fe40000000000 */
[----:B------:R-:W-:-:S04]  /*03d0*/  IABS R7, R11 ;  /* 0x0000000b00077213 */ /* 0x000fc80000000000 */
[----:B------:R-:W0:Y:S08]  /*03e0*/  I2F.RP R0, R7 ;  /* 0x0000000700007306 */ /* 0x000e300000209400 */
[----:B0-----:R-:W0:Y:S02]  /*03f0*/  MUFU.RCP R0, R0 ;  /* 0x0000000000007308 */ /* 0x001e240000001000 */
[----:B0-----:R-:W-:-:S06]  /*0400*/  IADD3 R3, R0, 0xffffffe, RZ ;  /* 0x0ffffffe00037810 */ /* 0x001fcc0007ffe0ff */
[----:B------:R-:W0:Y:S02]  /*0410*/  F2I.FTZ.U32.TRUNC.NTZ R3, R3 ;  /* 0x0000000300037305 */ /* 0x000e24000021f000 */
[----:B0-----:R-:W-:-:S04]  /*0420*/  IMAD.MOV R8, RZ, RZ, -R3 ;  /* 0x000000ffff087224 */ /* 0x001fc800078e0a03 */
[----:B------:R-:W-:Y:S01]  /*0430*/  IMAD.MOV.U32 R2, RZ, RZ, R8 ;  /* 0x000000ffff027224 */ /* 0x000fe200078e0008 */
[----:B------:R-:W-:-:S03]  /*0440*/  IABS R8, R11 ;  /* 0x0000000b00087213 */ /* 0x000fc60000000000 */
[----:B------:R-:W-:Y:S02]  /*0450*/  IMAD R5, R2, R7, RZ ;  /* 0x0000000702057224 */ /* 0x000fe400078e02ff */
[----:B------:R-:W-:Y:S02]  /*0460*/  IMAD.MOV.U32 R2, RZ, RZ, RZ ;  /* 0x000000ffff027224 */ /* 0x000fe400078e00ff */
[----:B------:R-:W-:Y:S02]  /*0470*/  IMAD.MOV R0, RZ, RZ, -R8 ;  /* 0x000000ffff007224 */ /* 0x000fe400078e0a08 */
[----:B------:R-:W-:-:S06]  /*0480*/  IMAD.HI.U32 R2, R3, R5, R2 ;  /* 0x0000000503027227 */ /* 0x000fcc00078e0002 */
[----:B------:R-:W-:-:S04]  /*0490*/  IMAD.HI.U32 R2, R2, R9, RZ ;  /* 0x0000000902027227 */ /* 0x000fc800078e00ff */
[----:B------:R-:W-:Y:S02]  /*04a0*/  IMAD R0, R2, R0, R9 ;  /* 0x0000000002007224 */ /* 0x000fe400078e0209 */
[----:B------:R-:W-:-:S03]  /*04b0*/  CS2R R8, SRZ ;  /* 0x0000000000087805 */ /* 0x000fc6000001ff00 */
[----:B------:R-:W-:-:S13]  /*04c0*/  ISETP.GT.U32.AND P1, PT, R7, R0, PT ;  /* 0x000000000700720c */ /* 0x000fda0003f24070 */
[----:B------:R-:W-:Y:S01]  /*04d0*/  @!P1 IMAD.IADD R0, R0, 0x1, -R7 ;  /* 0x0000000100009824 */ /* 0x000fe200078e0a07 */
[----:B------:R-:W-:Y:S02]  /*04e0*/  @!P1 IADD3 R2, R2, 0x1, RZ ;  /* 0x0000000102029810 */ /* 0x000fe40007ffe0ff */
[----:B------:R-:W-:Y:S02]  /*04f0*/  ISETP.NE.AND P1, PT, R11, RZ, PT ;  /* 0x000000ff0b00720c */ /* 0x000fe40003f25270 */
[----:B------:R-:W-:Y:S02]  /*0500*/  ISETP.GE.U32.AND P0, PT, R0, R7, PT ;  /* 0x000000070000720c */ /* 0x000fe40003f06070 */
[----:B------:R-:W-:-:S04]  /*0510*/  LOP3.LUT R0, R4, R11, RZ, 0x3c, !PT ;  /* 0x0000000b04007212 */ /* 0x000fc800078e3cff */
[----:B------:R-:W-:-:S07]  /*0520*/  ISETP.GE.AND P2, PT, R0, RZ, PT ;  /* 0x000000ff0000720c */ /* 0x000fce0003f46270 */
[----:B------:R-:W-:-:S06]  /*0530*/  @P0 IADD3 R2, R2, 0x1, RZ ;  /* 0x0000000102020810 */ /* 0x000fcc0007ffe0ff */
[----:B------:R-:W-:Y:S01]  /*0540*/  @!P2 IMAD.MOV R2, RZ, RZ, -R2 ;  /* 0x000000ffff02a224 */ /* 0x000fe200078e0a02 */
[----:B------:R-:W-:-:S05]  /*0550*/  @!P1 LOP3.LUT R2, RZ, R11, RZ, 0x33, !PT ;  /* 0x0000000bff029212 */ /* 0x000fca00078e33ff */
[----:B------:R-:W-:-:S04]  /*0560*/  IMAD.MOV R0, RZ, RZ, -R2 ;  /* 0x000000ffff007224 */ /* 0x000fc800078e0a02 */
[----:B------:R-:W-:Y:S02]  /*0570*/  IMAD R0, R11, R0, R4 ;  /* 0x000000000b007224 */ /* 0x000fe400078e0204 */
[----:B------:R-:W-:Y:S01]  /*0580*/  IMAD.MOV.U32 R4, RZ, RZ, c[0x0][0x180] ;  /* 0x00006000ff047624 */ /* 0x000fe200078e00ff */
[----:B------:R-:W-:Y:S01]  /*0590*/  CS2R R10, SRZ ;  /* 0x00000000000a7805 */ /* 0x000fe2000001ff00 */
[----:B------:R-:W-:Y:S02]  /*05a0*/  IMAD.IADD R3, R6, 0x1, R0 ;  /* 0x0000000106037824 */ /* 0x000fe400078e0200 */
[----:B------:R-:W-:Y:S01]  /*05b0*/  IMAD.SHL.U32 R0, R2, 0x40, RZ ;  /* 0x0000004002007824 */ /* 0x000fe200078e00ff */
[----:B------:R-:W-:Y:S01]  /*05c0*/  IADD3 R4, R4, 0x1f, RZ ;  /* 0x0000001f04047810 */ /* 0x000fe20007ffe0ff */
[----:B------:R-:W-:-:S03]  /*05d0*/  IMAD R128, R3, 0x100, R130 ;  /* 0x0000010003807824 */ /* 0x000fc600078e0282 */
[----:B------:R-:W-:-:S13]  /*05e0*/  ISETP.GE.AND P0, PT, R4, 0x20, PT ;  /* 0x000000200400780c */ /* 0x000fda0003f06270 */
[----:B------:R-:W-:Y:S05]  /*05f0*/  @!P0 BRA `(.L_x_0) ;  /* 0x000021d000008947 */ /* 0x000fea0003800000 */
[----:B------:R-:W-:Y:S01]  /*0600*/  IABS R17, c[0x0][0x17c] ;  /* 0x00005f0000117a13 */ /* 0x000fe20000000000 */
[----:B------:R-:W-:Y:S01]  /*0610*/  IMAD.SHL.U32 R133, R130, 0x2, RZ ;  /* 0x0000000282857824 */ /* 0x000fe200078e00ff */
[----:B------:R-:W-:Y:S01]  /*0620*/  IABS R22, c[0x0][0x178] ;  /* 0x00005e0000167a13 */ /* 0x000fe20000000000 */
[----:B------:R-:W-:Y:S01]  /*0630*/  IMAD.MOV.U32 R197, RZ, RZ, c[0x0][0x188] ;  /* 0x00006200ffc57624 */ /* 0x000fe200078e00ff */
[----:B------:R-:W0:Y:S01]  /*0640*/  I2F.RP R6, R17 ;  /* 0x0000001100067306 */ /* 0x000e220000209400 */
[----:B------:R-:W-:Y:S01]  /*0650*/  SHF.R.S32.HI R7, RZ, 0x1f, R4 ;  /* 0x0000001fff077819 */ /* 0x000fe20000011404 */
[----:B------:R-:W-:Y:S01]  /*0660*/  IMAD.MOV.U32 R135, RZ, RZ, c[0x0][0x18c] ;  /* 0x00006300ff877624 */ /* 0x000fe200078e00ff */
[----:B------:R-:W-:Y:S01]  /*0670*/  IABS R15, R128 ;  /* 0x00000080000f7213 */ /* 0x000fe20000000000 */
[----:B------:R-:W-:Y:S01]  /*0680*/  IMAD.SHL.U32 R137, R197, 0x20, RZ ;  /* 0x00000020c5897824 */ /* 0x000fe200078e00ff */
[----:B------:R-:W-:Y:S01]  /*0690*/  LEA.HI R7, R7, R4, RZ, 0x5 ;  /* 0x0000000407077211 */ /* 0x000fe200078f28ff */
[----:B------:R-:W-:Y:S01]  /*06a0*/  IMAD R139, R197, 0x1f, RZ ;  /* 0x0000001fc58b7824 */ /* 0x000fe200078e02ff */
[----:B------:R-:W-:Y:S01]  /*06b0*/  SHF.R.U32.HI R4, RZ, 0x5, R129 ;  /* 0x00000005ff047819 */ /* 0x000fe20000011681 */
[----:B------:R-:W1:Y:S01]  /*06c0*/  I2F.RP R8, R22 ;  /* 0x0000001600087306 */ /* 0x000e620000209400 */
[----:B------:R-:W-:Y:S01]  /*06d0*/  LOP3.LUT R134, R129, 0x1f, RZ, 0xc0, !PT ;  /* 0x0000001f81867812 */ /* 0x000fe200078ec0ff */
[C---:B------:R-:W-:Y:S01]  /*06e0*/  IMAD R141, R197.reuse, 0x1e, RZ ;  /* 0x0000001ec58d7824 */ /* 0x040fe200078e02ff */
[----:B------:R-:W-:Y:S01]  /*06f0*/  CS2R R92, SRZ ;  /* 0x00000000005c7805 */ /* 0x000fe2000001ff00 */
[C---:B------:R-:W-:Y:S01]  /*0700*/  IMAD R143, R197.reuse, 0x1d, RZ ;  /* 0x0000001dc58f7824 */ /* 0x040fe200078e02ff */
[----:B------:R-:W-:Y:S01]  /*0710*/  CS2R R94, SRZ ;  /* 0x00000000005e7805 */ /* 0x000fe2000001ff00 */
[C---:B------:R-:W-:Y:S01]  /*0720*/  IMAD R145, R197.reuse, 0x1c, RZ ;  /* 0x0000001cc5917824 */ /* 0x040fe200078e02ff */
[----:B------:R-:W-:Y:S01]  /*0730*/  CS2R R88, SRZ ;  /* 0x0000000000587805 */ /* 0x000fe2000001ff00 */
[----:B0-----:R-:W0:Y:S01]  /*0740*/  MUFU.RCP R6, R6 ;  /* 0x0000000600067308 */ /* 0x001e220000001000 */
[C---:B------:R-:W-:Y:S01]  /*0750*/  IMAD R147, R197.reuse, 0x1b, RZ ;  /* 0x0000001bc5937824 */ /* 0x040fe200078e02ff */
[----:B------:R-:W-:Y:S01]  /*0760*/  CS2R R90, SRZ ;  /* 0x00000000005a7805 */ /* 0x000fe2000001ff00 */
[C---:B------:R-:W-:Y:S01]  /*0770*/  IMAD R149, R197.reuse, 0x1a, RZ ;  /* 0x0000001ac5957824 */ /* 0x040fe200078e02ff */
[----:B------:R-:W-:Y:S01]  /*0780*/  CS2R R84, SRZ ;  /* 0x0000000000547805 */ /* 0x000fe2000001ff00 */
[C---:B------:R-:W-:Y:S01]  /*0790*/  IMAD R151, R197.reuse, 0x19, RZ ;  /* 0x00000019c5977824 */ /* 0x040fe200078e02ff */
[----:B------:R-:W-:Y:S01]  /*07a0*/  CS2R R86, SRZ ;  /* 0x0000000000567805 */ /* 0x000fe2000001ff00 */
[C---:B------:R-:W-:Y:S01]  /*07b0*/  IMAD R153, R197.reuse, 0x18, RZ ;  /* 0x00000018c5997824 */ /* 0x040fe200078e02ff */
[----:B-1----:R-:W1:Y:S01]  /*07c0*/  MUFU.RCP R8, R8 ;  /* 0x0000000800087308 */ /* 0x002e620000001000 */
[C---:B------:R-:W-:Y:S01]  /*07d0*/  IMAD R155, R197.reuse, 0x17, RZ ;  /* 0x00000017c59b7824 */ /* 0x040fe200078e02ff */
[----:B------:R-:W-:Y:S01]  /*07e0*/  CS2R R80, SRZ ;  /* 0x0000000000507805 */ /* 0x000fe2000001ff00 */
[C---:B------:R-:W-:Y:S01]  /*07f0*/  IMAD R157, R197.reuse, 0x16, RZ ;  /* 0x00000016c59d7824 */ /* 0x040fe200078e02ff */
[----:B------:R-:W-:Y:S01]  /*0800*/  CS2R R82, SRZ ;  /* 0x0000000000527805 */ /* 0x000fe2000001ff00 */
[C---:B------:R-:W-:Y:S01]  /*0810*/  IMAD R159, R197.reuse, 0x15, RZ ;  /* 0x00000015c59f7824 */ /* 0x040fe200078e02ff */
[----:B------:R-:W-:Y:S01]  /*0820*/  CS2R R76, SRZ ;  /* 0x00000000004c7805 */ /* 0x000fe2000001ff00 */
[C---:B------:R-:W-:Y:S01]  /*0830*/  IMAD R161, R197.reuse, 0x14, RZ ;  /* 0x00000014c5a17824 */ /* 0x040fe200078e02ff */
[----:B0-----:R-:W-:Y:S01]  /*0840*/  IADD3 R2, R6, 0xffffffe, RZ ;  /* 0x0ffffffe06027810 */ /* 0x001fe20007ffe0ff */
[----:B------:R-:W-:Y:S01]  /*0850*/  IMAD R163, R197, 0x13, RZ ;  /* 0x00000013c5a37824 */ /* 0x000fe200078e02ff */
[----:B------:R-:W-:Y:S01]  /*0860*/  LEA.HI R6, R129, R0, RZ, 0x1b ;  /* 0x0000000081067211 */ /* 0x000fe200078fd8ff */
[C---:B------:R-:W-:Y:S01]  /*0870*/  IMAD R165, R197.reuse, 0x12, RZ ;  /* 0x00000012c5a57824 */ /* 0x040fe200078e02ff */
[----:B------:R0:W2:Y:S01]  /*0880*/  F2I.FTZ.U32.TRUNC.NTZ R3, R2 ;  /* 0x0000000200037305 */ /* 0x0000a2000021f000 */
[C---:B------:R-:W-:Y:S01]  /*0890*/  IMAD R167, R197.reuse, 0x11, RZ ;  /* 0x00000011c5a77824 */ /* 0x040fe200078e02ff */
[----:B------:R-:W-:Y:S01]  /*08a0*/  CS2R R78, SRZ ;  /* 0x00000000004e7805 */ /* 0x000fe2000001ff00 */
[C---:B------:R-:W-:Y:S01]  /*08b0*/  IMAD.SHL.U32 R169, R197.reuse, 0x10, RZ ;  /* 0x00000010c5a97824 */ /* 0x040fe200078e00ff */
[----:B-1----:R-:W-:Y:S01]  /*08c0*/  IADD3 R5, R8, 0xffffffe, RZ ;  /* 0x0ffffffe08057810 */ /* 0x002fe20007ffe0ff */
[C---:B------:R-:W-:Y:S01]  /*08d0*/  IMAD R171, R197.reuse, 0xf, RZ ;  /* 0x0000000fc5ab7824 */ /* 0x040fe200078e02ff */
[----:B------:R-:W-:Y:S01]  /*08e0*/  CS2R R72, SRZ ;  /* 0x0000000000487805 */ /* 0x000fe2000001ff00 */
[C---:B------:R-:W-:Y:S01]  /*08f0*/  IMAD R173, R197.reuse, 0xe, RZ ;  /* 0x0000000ec5ad7824 */ /* 0x040fe200078e02ff */
[----:B------:R-:W-:Y:S01]  /*0900*/  CS2R R74, SRZ ;  /* 0x00000000004a7805 */ /* 0x000fe2000001ff00 */
[----:B0-----:R-:W-:Y:S01]  /*0910*/  IMAD.MOV.U32 R2, RZ, RZ, RZ ;  /* 0x000000ffff027224 */ /* 0x001fe200078e00ff */
[----:B------:R-:W0:Y:S01]  /*0920*/  F2I.FTZ.U32.TRUNC.NTZ R5, R5 ;  /* 0x0000000500057305 */ /* 0x000e22000021f000 */
[C---:B------:R-:W-:Y:S01]  /*0930*/  IMAD R175, R197.reuse, 0xd, RZ ;  /* 0x0000000dc5af7824 */ /* 0x040fe200078e02ff */
[----:B------:R-:W-:Y:S01]  /*0940*/  CS2R R68, SRZ ;  /* 0x0000000000447805 */ /* 0x000fe2000001ff00 */
[C---:B------:R-:W-:Y:S01]  /*0950*/  IMAD R177, R197.reuse, 0xc, RZ ;  /* 0x0000000cc5b17824 */ /* 0x040fe200078e02ff */
[----:B------:R-:W-:Y:S01]  /*0960*/  CS2R R70, SRZ ;  /* 0x0000000000467805 */ /* 0x000fe2000001ff00 */
[C---:B------:R-:W-:Y:S01]  /*0970*/  IMAD R179, R197.reuse, 0xb, RZ ;  /* 0x0000000bc5b37824 */ /* 0x040fe200078e02ff */
[----:B------:R-:W-:Y:S01]  /*0980*/  CS2R R64, SRZ ;  /* 0x0000000000407805 */ /* 0x000fe2000001ff00 */
[--C-:B--2---:R-:W-:Y:S01]  /*0990*/  IMAD.MOV R10, RZ, RZ, -R3.reuse ;  /* 0x000000ffff0a7224 */ /* 0x104fe200078e0a03 */
[----:B------:R-:W-:Y:S01]  /*09a0*/  CS2R R66, SRZ ;  /* 0x0000000000427805 */ /* 0x000fe2000001ff00 */
[C---:B------:R-:W-:Y:S01]  /*09b0*/  IMAD R181, R197.reuse, 0xa, RZ ;  /* 0x0000000ac5b57824 */ /* 0x040fe200078e02ff */
[----:B------:R-:W-:Y:S01]  /*09c0*/  CS2R R60, SRZ ;  /* 0x00000000003c7805 */ /* 0x000fe2000001ff00 */
[----:B------:R-:W-:Y:S01]  /*09d0*/  IMAD R9, R10, R17, RZ ;  /* 0x000000110a097224 */ /* 0x000fe200078e02ff */
[----:B------:R-:W-:Y:S01]  /*09e0*/  CS2R R62, SRZ ;  /* 0x00000000003e7805 */ /* 0x000fe2000001ff00 */
[----:B------:R-:W-:Y:S01]  /*09f0*/  IMAD R183, R197, 0x9, RZ ;  /* 0x00000009c5b77824 */ /* 0x000fe200078e02ff */
[----:B------:R-:W-:Y:S01]  /*0a00*/  CS2R R56, SRZ ;  /* 0x0000000000387805 */ /* 0x000fe2000001ff00 */
[----:B------:R-:W-:Y:S01]  /*0a10*/  IMAD.HI.U32 R3, R3, R9, R2 ;  /* 0x0000000903037227 */ /* 0x000fe200078e0002 */
[----:B------:R-:W-:Y:S01]  /*0a20*/  SGXT.U32 R9, R4, 0x3 ;  /* 0x000000030409781a */ /* 0x000fe20000000000 */
[----:B------:R-:W-:Y:S01]  /*0a30*/  CS2R R58, SRZ ;  /* 0x00000000003a7805 */ /* 0x000fe2000001ff00 */
[----:B------:R-:W-:Y:S01]  /*0a40*/  IADD3 R2, R6, 0x38, RZ ;  /* 0x0000003806027810 */ /* 0x000fe20007ffe0ff */
[--C-:B0-----:R-:W-:Y:S01]  /*0a50*/  IMAD.MOV R11, RZ, RZ, -R5.reuse ;  /* 0x000000ffff0b7224 */ /* 0x101fe200078e0a05 */
[----:B------:R-:W-:Y:S01]  /*0a60*/  LOP3.LUT R9, R0, R9, RZ, 0xfc, !PT ;  /* 0x0000000900097212 */ /* 0x000fe200078efcff */
[----:B------:R-:W-:Y:S01]  /*0a70*/  IMAD.MOV.U32 R4, RZ, RZ, RZ ;  /* 0x000000ffff047224 */ /* 0x000fe200078e00ff */
[----:B------:R-:W-:Y:S01]  /*0a80*/  IABS R10, R2 ;  /* 0x00000002000a7213 */ /* 0x000fe20000000000 */
[----:B------:R-:W-:Y:S01]  /*0a90*/  IMAD R11, R11, R22, RZ ;  /* 0x000000160b0b7224 */ /* 0x000fe200078e02ff */
[----:B------:R-:W-:Y:S01]  /*0aa0*/  LOP3.LUT R19, R9, 0x30, RZ, 0xfc, !PT ;  /* 0x0000003009137812 */ /* 0x000fe200078efcff */
[----:B------:R-:W-:Y:S01]  /*0ab0*/  IMAD.SHL.U32 R185, R197, 0x8, RZ ;  /* 0x00000008c5b97824 */ /* 0x000fe200078e00ff */
[----:B------:R-:W-:Y:S01]  /*0ac0*/  ISETP.GE.AND P2, PT, R2, RZ, PT ;  /* 0x000000ff0200720c */ /* 0x000fe20003f46270 */
[----:B------:R-:W-:Y:S01]  /*0ad0*/  IMAD.HI.U32 R12, R5, R11, R4 ;  /* 0x0000000b050c7227 */ /* 0x000fe200078e0004 */
[----:B------:R-:W-:Y:S01]  /*0ae0*/  IADD3 R4, R6, 0x18, RZ ;  /* 0x0000001806047810 */ /* 0x000fe20007ffe0ff */
[----:B------:R-:W-:Y:S01]  /*0af0*/  CS2R R52, SRZ ;  /* 0x0000000000347805 */ /* 0x000fe2000001ff00 */
[----:B------:R-:W-:Y:S01]  /*0b00*/  IABS R14, R19 ;  /* 0x00000013000e7213 */ /* 0x000fe20000000000 */
[C---:B------:R-:W-:Y:S01]  /*0b10*/  IMAD.HI.U32 R2, R3.reuse, R10, RZ ;  /* 0x0000000a03027227 */ /* 0x040fe200078e00ff */
[----:B------:R-:W-:Y:S01]  /*0b20*/  ISETP.GE.AND P1, PT, R4, RZ, PT ;  /* 0x000000ff0400720c */ /* 0x000fe20003f26270 */
[----:B------:R-:W-:Y:S01]  /*0b30*/  CS2R R54, SRZ ;  /* 0x0000000000367805 */ /* 0x000fe2000001ff00 */
[----:B------:R-:W-:Y:S01]  /*0b40*/  IABS R20, R4 ;  /* 0x0000000400147213 */ /* 0x000fe20000000000 */
[----:B------:R-:W-:Y:S01]  /*0b50*/  IMAD.HI.U32 R4, R3, R14, RZ ;  /* 0x0000000e03047227 */ /* 0x000fe200078e00ff */
[C---:B------:R-:W-:Y:S01]  /*0b60*/  LOP3.LUT R21, R9.reuse, 0x28, RZ, 0xfc, !PT ;  /* 0x0000002809157812 */ /* 0x040fe200078efcff */
[----:B------:R-:W-:Y:S01]  /*0b70*/  CS2R R48, SRZ ;  /* 0x0000000000307805 */ /* 0x000fe2000001ff00 */
[----:B------:R-:W-:Y:S01]  /*0b80*/  LOP3.LUT R23, R9, 0x20, RZ, 0xfc, !PT ;  /* 0x0000002009177812 */ /* 0x000fe200078efcff */
[----:B------:R-:W-:Y:S01]  /*0b90*/  IMAD.MOV R2, RZ, RZ, -R2 ;  /* 0x000000ffff027224 */ /* 0x000fe200078e0a02 */
[----:B------:R-:W-:Y:S01]  /*0ba0*/  IABS R16, R21 ;  /* 0x0000001500107213 */ /* 0x000fe20000000000 */
[----:B------:R-:W-:Y:S01]  /*0bb0*/  IMAD.MOV R4, RZ, RZ, -R4 ;  /* 0x000000ffff047224 */ /* 0x000fe200078e0a04 */
[----:B------:R-:W-:Y:S01]  /*0bc0*/  IABS R18, R23 ;  /* 0x0000001700127213 */ /* 0x000fe20000000000 */
[----:B------:R-:W-:Y:S01]  /*0bd0*/  IMAD R2, R17, R2, R10 ;  /* 0x0000000211027224 */ /* 0x000fe200078e020a */
[----:B------:R-:W-:Y:S01]  /*0be0*/  LOP3.LUT R10, R9, 0x8, RZ, 0xfc, !PT ;  /* 0x00000008090a7812 */ /* 0x000fe200078efcff */
[----:B------:R-:W-:Y:S01]  /*0bf0*/  IMAD R4, R17, R4, R14 ;  /* 0x0000000411047224 */ /* 0x000fe200078e020e */
[----:B------:R-:W-:Y:S01]  /*0c00*/  ISETP.GE.AND P0, PT, R9, RZ, PT ;  /* 0x000000ff0900720c */ /* 0x000fe20003f06270 */
[----:B------:R-:W-:Y:S01]  /*0c10*/  IMAD.HI.U32 R5, R3, R16, RZ ;  /* 0x0000001003057227 */ /* 0x000fe200078e00ff */
[C---:B------:R-:W-:Y:S01]  /*0c20*/  ISETP.GT.U32.AND P5, PT, R17.reuse, R2, PT ;  /* 0x000000021100720c */ /* 0x040fe20003fa4070 */
[----:B------:R-:W-:Y:S01]  /*0c30*/  CS2R R50, SRZ ;  /* 0x0000000000327805 */ /* 0x000fe2000001ff00 */
[----:B------:R-:W-:Y:S01]  /*0c40*/  ISETP.GT.U32.AND P6, PT, R17, R4, PT ;  /* 0x000000041100720c */ /* 0x000fe20003fc4070 */
[C---:B------:R-:W-:Y:S01]  /*0c50*/  IMAD.HI.U32 R8, R3.reuse, R20, RZ ;  /* 0x0000001403087227 */ /* 0x040fe200078e00ff */
[----:B------:R-:W-:Y:S01]  /*0c60*/  CS2R R44, SRZ ;  /* 0x00000000002c7805 */ /* 0x000fe2000001ff00 */
[----:B------:R-:W-:Y:S01]  /*0c70*/  CS2R R46, SRZ ;  /* 0x00000000002e7805 */ /* 0x000fe2000001ff00 */
[----:B------:R-:W-:Y:S01]  /*0c80*/  CS2R R40, SRZ ;  /* 0x0000000000287805 */ /* 0x000fe2000001ff00 */
[----:B------:R-:W-:Y:S01]  /*0c90*/  IMAD.HI.U32 R6, R3, R18, RZ ;  /* 0x0000001203067227 */ /* 0x000fe200078e00ff */
[----:B------:R-:W-:Y:S01]  /*0ca0*/  CS2R R42, SRZ ;  /* 0x00000000002a7805 */ /* 0x000fe2000001ff00 */
[----:B------:R-:W-:Y:S01]  /*0cb0*/  CS2R R36, SRZ ;  /* 0x0000000000247805 */ /* 0x000fe2000001ff00 */
[----:B------:R-:W-:Y:S01]  /*0cc0*/  CS2R R38, SRZ ;  /* 0x0000000000267805 */ /* 0x000fe2000001ff00 */
[----:B------:R-:W-:Y:S01]  /*0cd0*/  IMAD.MOV R5, RZ, RZ, -R5 ;  /* 0x000000ffff057224 */ /* 0x000fe200078e0a05 */
[----:B------:R-:W-:Y:S01]  /*0ce0*/  CS2R R32, SRZ ;  /* 0x0000000000207805 */ /* 0x000fe2000001ff00 */
[----:B------:R-:W-:Y:S01]  /*0cf0*/  IMAD.MOV R8, RZ, RZ, -R8 ;  /* 0x000000ffff087224 */ /* 0x000fe200078e0a08 */
[----:B------:R-:W-:Y:S01]  /*0d00*/  CS2R R34, SRZ ;  /* 0x0000000000227805 */ /* 0x000fe2000001ff00 */
[----:B------:R-:W-:Y:S01]  /*0d10*/  IMAD.MOV R6, RZ, RZ, -R6 ;  /* 0x000000ffff067224 */ /* 0x000fe200078e0a06 */
[----:B------:R-:W-:Y:S01]  /*0d20*/  LOP3.LUT R136, R133, 0x10, RZ, 0x3c, !PT ;  /* 0x0000001085887812 */ /* 0x000fe200078e3cff */
[C---:B------:R-:W-:Y:S01]  /*0d30*/  IMAD R5, R17.reuse, R5, R16 ;  /* 0x0000000511057224 */ /* 0x040fe200078e0210 */
[----:B------:R-:W-:Y:S01]  /*0d40*/  IABS R16, R10 ;  /* 0x0000000a00107213 */ /* 0x000fe20000000000 */
[----:B------:R-:W-:Y:S01]  /*0d50*/  IMAD R8, R17, R8, R20 ;  /* 0x0000000811087224 */ /* 0x000fe200078e0214 */
[----:B------:R-:W-:Y:S01]  /*0d60*/  LOP3.LUT R20, R9, 0x10, RZ, 0xfc, !PT ;  /* 0x0000001009147812 */ /* 0x000fe200078efcff */
[C---:B------:R-:W-:Y:S01]  /*0d70*/  IMAD R6, R17.reuse, R6, R18 ;  /* 0x0000000611067224 */ /* 0x040fe200078e0212 */
[C---:B------:R-:W-:Y:S01]  /*0d80*/  ISETP.GT.U32.AND P3, PT, R17.reuse, R5, PT ;  /* 0x000000051100720c */ /* 0x040fe20003f64070 */
[--C-:B------:R-:W-:Y:S01]  /*0d90*/  @!P5 IMAD.IADD R2, R2, 0x1, -R17.reuse ;  /* 0x000000010202d824 */ /* 0x100fe200078e0a11 */
[C---:B------:R-:W-:Y:S01]  /*0da0*/  ISETP.GT.U32.AND P5, PT, R17.reuse, R8, PT ;  /* 0x000000081100720c */ /* 0x040fe20003fa4070 */
[----:B------:R-:W-:Y:S01]  /*0db0*/  @!P6 IMAD.IADD R4, R4, 0x1, -R17 ;  /* 0x000000010404e824 */ /* 0x000fe200078e0a11 */
[----:B------:R-:W-:Y:S01]  /*0dc0*/  ISETP.GT.U32.AND P4, PT, R17, R6, PT ;  /* 0x000000061100720c */ /* 0x000fe20003f84070 */
[----:B------:R-:W-:Y:S01]  /*0dd0*/  IMAD.HI.U32 R11, R3, R16, RZ ;  /* 0x00000010030b7227 */ /* 0x000fe200078e00ff */
[----:B------:R-:W-:-:S02]  /*0de0*/  ISETP.GT.U32.AND P6, PT, R17, R2, PT ;  /* 0x000000021100720c */ /* 0x000fc40003fc4070 */
[----:B------:R-:W-:Y:S01]  /*0df0*/  IABS R14, R20 ;  /* 0x00000014000e7213 */ /* 0x000fe20000000000 */
[----:B------:R-:W-:Y:S01]  /*0e00*/  IMAD.MOV R11, RZ, RZ, -R11 ;  /* 0x000000ffff0b7224 */ /* 0x000fe200078e0a0b */
[----:B------:R-:W-:Y:S01]  /*0e10*/  IABS R18, R9 ;  /* 0x0000000900127213 */ /* 0x000fe20000000000 */
[----:B------:R-:W-:Y:S01]  /*0e20*/  IMAD R187, R197, 0x7, RZ ;  /* 0x00000007c5bb7824 */ /* 0x000fe200078e02ff */
[----:B------:R-:W-:Y:S01]  /*0e30*/  LOP3.LUT R138, R133, 0x20, RZ, 0x3c, !PT ;  /* 0x00000020858a7812 */ /* 0x000fe200078e3cff */
[--C-:B------:R-:W-:Y:S01]  /*0e40*/  @!P3 IMAD.IADD R5, R5, 0x1, -R17.reuse ;  /* 0x000000010505b824 */ /* 0x100fe200078e0a11 */
[----:B------:R-:W-:Y:S01]  /*0e50*/  ISETP.GT.U32.AND P3, PT, R17, R4, PT ;  /* 0x000000041100720c */ /* 0x000fe20003f64070 */
[--C-:B------:R-:W-:Y:S01]  /*0e60*/  @!P5 IMAD.IADD R8, R8, 0x1, -R17.reuse ;  /* 0x000000010808d824 */ /* 0x100fe200078e0a11 */
[----:B------:R-:W-:Y:S01]  /*0e70*/  LOP3.LUT R140, R133, 0x30, RZ, 0x3c, !PT ;  /* 0x00000030858c7812 */ /* 0x000fe200078e3cff */
[--C-:B------:R-:W-:Y:S01]  /*0e80*/  @!P4 IMAD.IADD R6, R6, 0x1, -R17.reuse ;  /* 0x000000010606c824 */ /* 0x100fe200078e0a11 */
[C---:B------:R-:W-:Y:S01]  /*0e90*/  ISETP.GT.U32.AND P4, PT, R17.reuse, R5, PT ;  /* 0x000000051100720c */ /* 0x040fe20003f84070 */
[----:B------:R-:W-:Y:S01]  /*0ea0*/  @!P6 IMAD.IADD R2, R2, 0x1, -R17 ;  /* 0x000000010202e824 */ /* 0x000fe200078e0a11 */
[----:B------:R-:W-:Y:S01]  /*0eb0*/  ISETP.GT.U32.AND P6, PT, R17, R8, PT ;  /* 0x000000081100720c */ /* 0x000fe20003fc4070 */
[----:B------:R-:W-:Y:S01]  /*0ec0*/  IMAD.HI.U32 R9, R3, R14, RZ ;  /* 0x0000000e03097227 */ /* 0x000fe200078e00ff */
[----:B------:R-:W-:-:S02]  /*0ed0*/  ISETP.GT.U32.AND P5, PT, R17, R6, PT ;  /* 0x000000061100720c */ /* 0x000fc40003fa4070 */
[----:B------:R-:W-:Y:S01]  /*0ee0*/  LOP3.LUT R142, R133, 0x40, RZ, 0x3c, !PT ;  /* 0x00000040858e7812 */ /* 0x000fe200078e3cff */
[----:B------:R-:W-:Y:S01]  /*0ef0*/  IMAD.HI.U32 R3, R3, R18, RZ ;  /* 0x0000001203037227 */ /* 0x000fe200078e00ff */
[C---:B------:R-:W-:Y:S02]  /*0f00*/  LOP3.LUT R144, R133.reuse, 0x50, RZ, 0x3c, !PT ;  /* 0x0000005085907812 */ /* 0x040fe400078e3cff */
[C---:B------:R-:W-:Y:S01]  /*0f10*/  LOP3.LUT R146, R133.reuse, 0x60, RZ, 0x3c, !PT ;  /* 0x0000006085927812 */ /* 0x040fe200078e3cff */
[----:B------:R-:W-:Y:S01]  /*0f20*/  IMAD.MOV R9, RZ, RZ, -R9 ;  /* 0x000000ffff097224 */ /* 0x000fe200078e0a09 */
[----:B------:R-:W-:Y:S01]  /*0f30*/  LOP3.LUT R148, R133, 0x70, RZ, 0x3c, !PT ;  /* 0x0000007085947812 */ /* 0x000fe200078e3cff */
[----:B------:R-:W-:Y:S01]  /*0f40*/  IMAD.MOV R13, RZ, RZ, -R3 ;  /* 0x000000ffff0d7224 */ /* 0x000fe200078e0a03 */
[----:B------:R-:W-:Y:S01]  /*0f50*/  SHF.R.S32.HI R152, RZ, 0x5, R7 ;  /* 0x00000005ff987819 */ /* 0x000fe20000011407 */
[----:B------:R-:W-:Y:S02]  /*0f60*/  IMAD R9, R17, R9, R14 ;  /* 0x0000000911097224 */ /* 0x000fe400078e020e */
[----:B------:R-:W-:-:S04]  /*0f70*/  IMAD.HI.U32 R3, R12, R15, RZ ;  /* 0x0000000f0c037227 */ /* 0x000fc800078e00ff */
[C---:B------:R-:W-:Y:S02]  /*0f80*/  IMAD R12, R17.reuse, R13, R18 ;  /* 0x0000000d110c7224 */ /* 0x040fe400078e0212 */
[----:B------:R-:W-:Y:S02]  /*0f90*/  IMAD R11, R17, R11, R16 ;  /* 0x0000000b110b7224 */ /* 0x000fe400078e0210 */
[--C-:B------:R-:W-:Y:S01]  /*0fa0*/  @!P4 IMAD.IADD R5, R5, 0x1, -R17.reuse ;  /* 0x000000010505c824 */ /* 0x100fe200078e0a11 */
[C---:B------:R-:W-:Y:S01]  /*0fb0*/  ISETP.GT.U32.AND P4, PT, R17.reuse, R9, PT ;  /* 0x000000091100720c */ /* 0x040fe20003f84070 */
[--C-:B------:R-:W-:Y:S01]  /*0fc0*/  @!P6 IMAD.IADD R8, R8, 0x1, -R17.reuse ;  /* 0x000000010808e824 */ /* 0x100fe200078e0a11 */
[----:B------:R-:W-:Y:S01]  /*0fd0*/  ISETP.GT.U32.AND P6, PT, R17, R12, PT ;  /* 0x0000000c1100720c */ /* 0x000fe20003fc4070 */
[----:B------:R-:W-:Y:S02]  /*0fe0*/  IMAD.SHL.U32 R13, R129, 0x8, RZ ;  /* 0x00000008810d7824 */ /* 0x000fe400078e00ff */
[----:B------:R-:W-:Y:S01]  /*0ff0*/  @!P5 IMAD.IADD R6, R6, 0x1, -R17 ;  /* 0x000000010606d824 */ /* 0x000fe200078e0a11 */
[----:B------:R-:W-:Y:S01]  /*1000*/  ISETP.GT.U32.AND P5, PT, R17, R11, PT ;  /* 0x0000000b1100720c */ /* 0x000fe20003fa4070 */
[----:B------:R-:W-:Y:S01]  /*1010*/  IMAD.MOV R14, RZ, RZ, -R3 ;  /* 0x000000ffff0e7224 */ /* 0x000fe200078e0a03 */
[----:B------:R-:W-:Y:S01]  /*1020*/  LOP3.LUT R16, R13, 0x30, RZ, 0xc0, !PT ;  /* 0x000000300d107812 */ /* 0x000fe200078ec0ff */
[----:B------:R-:W-:Y:S01]  /*1030*/  @!P3 IMAD.IADD R4, R4, 0x1, -R17 ;  /* 0x000000010404b824 */ /* 0x000fe200078e0a11 */
[----:B------:R-:W-:Y:S01]  /*1040*/  ISETP.GE.AND P3, PT, R19, RZ, PT ;  /* 0x000000ff1300720c */ /* 0x000fe20003f66270 */
[----:B------:R-:W-:Y:S01]  /*1050*/  IMAD R13, R22, R14, R15 ;  /* 0x0000000e160d7224 */ /* 0x000fe200078e020f */
[----:B------:R-:W-:Y:S01]  /*1060*/  LOP3.LUT R3, R129, 0x7, RZ, 0xc0, !PT ;  /* 0x0000000781037812 */ /* 0x000fe200078ec0ff */
[--C-:B------:R-:W-:Y:S01]  /*1070*/  @!P4 IMAD.IADD R9, R9, 0x1, -R17.reuse ;  /* 0x000000010909c824 */ /* 0x100fe200078e0a11 */
[C---:B------:R-:W-:Y:S01]  /*1080*/  LOP3.LUT R14, R129.reuse, 0xc0, RZ, 0xc0, !PT ;  /* 0x000000c0810e7812 */ /* 0x040fe200078ec0ff */
[--C-:B------:R-:W-:Y:S01]  /*1090*/  @!P6 IMAD.IADD R12, R12, 0x1, -R17.reuse ;  /* 0x000000010c0ce824 */ /* 0x100fe200078e0a11 */
[----:B------:R-:W-:Y:S01]  /*10a0*/  ISETP.GT.U32.AND P4, PT, R22, R13, PT ;  /* 0x0000000d1600720c */ /* 0x000fe20003f84070 */
[----:B------:R-:W-:Y:S01]  /*10b0*/  IMAD.SHL.U32 R15, R129, 0x2, RZ ;  /* 0x00000002810f7824 */ /* 0x000fe200078e00ff */
[----:B------:R-:W-:Y:S01]  /*10c0*/  SHF.R.U32.HI R150, RZ, 0x2, R14 ;  /* 0x00000002ff967819 */ /* 0x000fe2000001160e */
[----:B------:R-:W-:Y:S01]  /*10d0*/  @!P5 IMAD.IADD R11, R11, 0x1, -R17 ;  /* 0x000000010b0bd824 */ /* 0x000fe200078e0a11 */
[C---:B------:R-:W-:Y:S01]  /*10e0*/  ISETP.GT.U32.AND P6, PT, R17.reuse, R12, PT ;  /* 0x0000000c1100720c */ /* 0x040fe20003fc4070 */
[----:B------:R-:W-:Y:S01]  /*10f0*/  @!P2 IMAD.MOV R2, RZ, RZ, -R2 ;  /* 0x000000ffff02a224 */ /* 0x000fe200078e0a02 */
[----:B------:R-:W-:Y:S01]  /*1100*/  ISETP.GT.U32.AND P5, PT, R17, R9, PT ;  /* 0x000000091100720c */ /* 0x000fe20003fa4070 */
[----:B------:R-:W-:Y:S01]  /*1110*/  IMAD R18, R3, 0x40, R16 ;  /* 0x0000004003127824 */ /* 0x000fe200078e0210 */
[----:B------:R-:W-:Y:S01]  /*1120*/  ISETP.GT.U32.AND P2, PT, R17, R11, PT ;  /* 0x0000000b1100720c */ /* 0x000fe20003f44070 */
[----:B------:R-:W-:Y:S01]  /*1130*/  IMAD R16, R3, 0x210, RZ ;  /* 0x0000021003107824 */ /* 0x000fe200078e02ff */
[----:B------:R-:W-:Y:S01]  /*1140*/  LOP3.LUT R3, R15, 0x10, RZ, 0xc0, !PT ;  /* 0x000000100f037812 */ /* 0x000fe200078ec0ff */
[----:B------:R-:W-:Y:S01]  /*1150*/  @!P3 IMAD.MOV R4, RZ, RZ, -R4 ;  /* 0x000000ffff04b224 */ /* 0x000fe200078e0a04 */
[----:B------:R-:W-:Y:S01]  /*1160*/  LOP3.LUT R18, R18, 0x30, R15, 0x78, !PT ;  /* 0x0000003012127812 */ /* 0x000fe200078e780f */
[----:B------:R-:W-:Y:S01]  /*1170*/  @!P4 IMAD.IADD R13, R13, 0x1, -R22 ;  /* 0x000000010d0dc824 */ /* 0x000fe200078e0a16 */
[----:B------:R-:W-:Y:S01]  /*1180*/  LEA.HI R3, R14, R3, RZ, 0x1f ;  /* 0x000000030e037211 */ /* 0x000fe200078ff8ff */
[----:B------:R-:W-:Y:S01]  /*1190*/  @!P1 IMAD.MOV R8, RZ, RZ, -R8 ;  /* 0x000000ffff089224 */ /* 0x000fe200078e0a08 */
[----:B------:R-:W-:Y:S01]  /*11a0*/  ISETP.GE.AND P4, PT, R21, RZ, PT ;  /* 0x000000ff1500720c */ /* 0x000fe20003f86270 */
[--C-:B------:R-:W-:Y:S01]  /*11b0*/  @!P6 IMAD.IADD R12, R12, 0x1, -R17.reuse ;  /* 0x000000010c0ce824 */ /* 0x100fe200078e0a11 */
[----:B------:R-:W-:Y:S01]  /*11c0*/  ISETP.GT.U32.AND P3, PT, R22, R13, PT ;  /* 0x0000000d1600720c */ /* 0x000fe20003f64070 */
[--C-:B------:R-:W-:Y:S01]  /*11d0*/  @!P5 IMAD.IADD R9, R9, 0x1, -R17.reuse ;  /* 0x000000010909d824 */ /* 0x100fe200078e0a11 */
[----:B------:R-:W-:Y:S01]  /*11e0*/  LOP3.LUT R16, R16, R3, RZ, 0x3c, !PT ;  /* 0x0000000310107212 */ /* 0x000fe200078e3cff */
[----:B------:R-:W-:Y:S01]  /*11f0*/  IMAD.SHL.U32 R3, R129, 0x100, RZ ;  /* 0x0000010081037824 */ /* 0x000fe200078e00ff */
[----:B------:R-:W-:Y:S01]  /*1200*/  ISETP.GE.AND P5, PT, R23, RZ, PT ;  /* 0x000000ff1700720c */ /* 0x000fe20003fa6270 */
[----:B------:R-:W-:Y:S01]  /*1210*/  @!P2 IMAD.IADD R11, R11, 0x1, -R17 ;  /* 0x000000010b0ba824 */ /* 0x000fe200078e0a11 */
[----:B------:R-:W-:Y:S01]  /*1220*/  ISETP.GE.AND P2, PT, R20, RZ, PT ;  /* 0x000000ff1400720c */ /* 0x000fe20003f46270 */
[----:B------:R-:W-:Y:S01]  /*1230*/  @!P0 IMAD.MOV R12, RZ, RZ, -R12 ;  /* 0x000000ffff0c8224 */ /* 0x000fe200078e0a0c */
[----:B------:R-:W-:Y:S01]  /*1240*/  ISETP.GE.AND P6, PT, R10, RZ, PT ;  /* 0x000000ff0a00720c */ /* 0x000fe20003fc6270 */
[----:B------:R-:W-:Y:S01]  /*1250*/  IMAD.SHL.U32 R15, R129, 0x10, RZ ;  /* 0x00000010810f7824 */ /* 0x000fe200078e00ff */
[----:B------:R-:W-:Y:S01]  /*1260*/  ISETP.GE.AND P1, PT, R128, RZ, PT ;  /* 0x000000ff8000720c */ /* 0x000fe20003f26270 */
[----:B------:R-:W-:Y:S01]  /*1270*/  @!P4 IMAD.MOV R5, RZ, RZ, -R5 ;  /* 0x000000ffff05c224 */ /* 0x000fe200078e0a05 */
[----:B------:R-:W-:Y:S01]  /*1280*/  ISETP.NE.AND P0, PT, RZ, c[0x0][0x178], PT ;  /* 0x00005e00ff007a0c */ /* 0x000fe20003f05270 */
[----:B------:R-:W-:Y:S01]  /*1290*/  @!P3 IMAD.IADD R13, R13, 0x1, -R22 ;  /* 0x000000010d0db824 */ /* 0x000fe200078e0a16 */
[----:B------:R-:W-:Y:S01]  /*12a0*/  LOP3.LUT R3, R3, 0x1000, RZ, 0xc0, !PT ;  /* 0x0000100003037812 */ /* 0x000fe200078ec0ff */
[----:B------:R-:W-:Y:S01]  /*12b0*/  IMAD R189, R197, 0x6, RZ ;  /* 0x00000006c5bd7824 */ /* 0x000fe200078e02ff */
[----:B------:R-:W-:Y:S01]  /*12c0*/  ISETP.NE.AND P3, PT, RZ, c[0x0][0x17c], PT ;  /* 0x00005f00ff007a0c */ /* 0x000fe20003f65270 */
[----:B------:R-:W-:Y:S01]  /*12d0*/  @!P5 IMAD.MOV R6, RZ, RZ, -R6 ;  /* 0x000000ffff06d224 */ /* 0x000fe200078e0a06 */
[----:B------:R-:W-:Y:S01]  /*12e0*/  LOP3.LUT R15, R15, 0x200, RZ, 0xc0, !PT ;  /* 0x000002000f0f7812 */ /* 0x000fe200078ec0ff */
[----:B------:R-:W-:Y:S01]  /*12f0*/  IMAD.IADD R131, R3, 0x1, R16 ;  /* 0x0000000103837824 */ /* 0x000fe200078e0210 */
[----:B------:R-:W-:Y:S01]  /*1300*/  LOP3.LUT R3, RZ, c[0x0][0x17c], RZ, 0x33, !PT ;  /* 0x00005f00ff037a12 */ /* 0x000fe200078e33ff */
[----:B------:R-:W-:Y:S01]  /*1310*/  @!P2 IMAD.MOV R9, RZ, RZ, -R9 ;  /* 0x000000ffff09a224 */ /* 0x000fe200078e0a09 */
[----:B------:R-:W-:Y:S01]  /*1320*/  LOP3.LUT R150, R133, R150, RZ, 0x3c, !PT ;  /* 0x0000009685967212 */ /* 0x000fe200078e3cff */
[----:B------:R-:W-:Y:S01]  /*1330*/  @!P6 IMAD.MOV R11, RZ, RZ, -R11 ;  /* 0x000000ffff0be224 */ /* 0x000fe200078e0a0b */
[----:B------:R-:W-:Y:S01]  /*1340*/  SEL R2, R3, R2, !P3 ;  /* 0x0000000203027207 */ /* 0x000fe20005800000 */
[----:B------:R-:W-:Y:S01]  /*1350*/  @!P1 IMAD.MOV R13, RZ, RZ, -R13 ;  /* 0x000000ffff0d9224 */ /* 0x000fe200078e0a0d */
[----:B------:R-:W-:Y:S01]  /*1360*/  @!P0 LOP3.LUT R13, RZ, c[0x0][0x178], RZ, 0x33, !PT ;  /* 0x00005e00ff0d8a12 */ /* 0x000fe200078e33ff */
[----:B------:R-:W-:Y:S01]  /*1370*/  IMAD R191, R197, 0x5, RZ ;  /* 0x00000005c5bf7824 */ /* 0x000fe200078e02ff */
[C---:B------:R-:W-:Y:S01]  /*1380*/  SEL R4, R3.reuse, R4, !P3 ;  /* 0x0000000403047207 */ /* 0x040fe20005800000 */
[----:B------:R-:W-:Y:S01]  /*1390*/  IMAD R119, R2, c[0x0][0x190], RZ ;  /* 0x0000640002777a24 */ /* 0x000fe200078e02ff */
[----:B------:R-:W-:Y:S01]  /*13a0*/  SEL R5, R3, R5, !P3 ;  /* 0x0000000503057207 */ /* 0x000fe20005800000 */
[----:B------:R-:W-:Y:S01]  /*13b0*/  IMAD R13, R13, c[0x0][0x184], RZ ;  /* 0x000061000d0d7a24 */ /* 0x000fe200078e02ff */
[C---:B------:R-:W-:Y:S01]  /*13c0*/  SEL R6, R3.reuse, R6, !P3 ;  /* 0x0000000603067207 */ /* 0x040fe20005800000 */
[----:B------:R-:W-:Y:S01]  /*13d0*/  IMAD R4, R4, c[0x0][0x190], RZ ;  /* 0x0000640004047a24 */ /* 0x000fe200078e02ff */
[----:B------:R-:W-:Y:S01]  /*13e0*/  SEL R8, R3, R8, !P3 ;  /* 0x0000000803087207 */ /* 0x000fe20005800000 */
[----:B------:R-:W-:Y:S01]  /*13f0*/  IMAD R5, R5, c[0x0][0x190], RZ ;  /* 0x0000640005057a24 */ /* 0x000fe200078e02ff */
[C---:B------:R-:W-:Y:S01]  /*1400*/  SEL R9, R3.reuse, R9, !P3 ;  /* 0x0000000903097207 */ /* 0x040fe20005800000 */
[----:B------:R-:W-:Y:S01]  /*1410*/  IMAD R6, R6, c[0x0][0x190], RZ ;  /* 0x0000640006067a24 */ /* 0x000fe200078e02ff */
[C---:B------:R-:W-:Y:S01]  /*1420*/  SEL R11, R3.reuse, R11, !P3 ;  /* 0x0000000b030b7207 */ /* 0x040fe20005800000 */
[----:B------:R-:W-:Y:S01]  /*1430*/  IMAD R8, R8, c[0x0][0x190], RZ ;  /* 0x0000640008087a24 */ /* 0x000fe200078e02ff */
[----:B------:R-:W-:Y:S01]  /*1440*/  SEL R3, R3, R12, !P3 ;  /* 0x0000000c03037207 */ /* 0x000fe20005800000 */
[----:B------:R-:W-:Y:S01]  /*1450*/  IMAD R9, R9, c[0x0][0x190], RZ ;  /* 0x0000640009097a24 */ /* 0x000fe200078e02ff */
[----:B------:R-:W-:Y:S01]  /*1460*/  LEA R2, P6, R13, c[0x0][0x160], 0x1 ;  /* 0x000058000d027a11 */ /* 0x000fe200078c08ff */
[----:B------:R-:W-:Y:S01]  /*1470*/  IMAD R11, R11, c[0x0][0x190], RZ ;  /* 0x000064000b0b7a24 */ /* 0x000fe200078e02ff */
[----:B------:R-:W-:Y:S01]  /*1480*/  LEA R118, P0, R119, c[0x0][0x168], 0x1 ;  /* 0x00005a0077767a11 */ /* 0x000fe200078008ff */
[----:B------:R-:W-:Y:S01]  /*1490*/  IMAD R117, R3, c[0x0][0x190], RZ ;  /* 0x0000640003757a24 */ /* 0x000fe200078e02ff */
[----:B------:R-:W-:Y:S01]  /*14a0*/  LEA.HI.X.SX32 R3, R13, c[0x0][0x164], 0x1, P6 ;  /* 0x000059000d037a11 */ /* 0x000fe200030f0eff */
[----:B------:R-:W-:Y:S01]  /*14b0*/  IMAD.SHL.U32 R193, R197, 0x4, RZ ;  /* 0x00000004c5c17824 */ /* 0x000fe200078e00ff */
[----:B------:R-:W-:Y:S01]  /*14c0*/  LEA.HI.X.SX32 R119, R119, c[0x0][0x16c], 0x1, P0 ;  /* 0x00005b0077777a11 */ /* 0x000fe200000f0eff */
[----:B------:R-:W-:Y:S01]  /*14d0*/  IMAD R195, R197, 0x3, RZ ;  /* 0x00000003c5c37824 */ /* 0x000fe200078e02ff */
[----:B------:R-:W-:Y:S01]  /*14e0*/  LEA R120, P1, R4, c[0x0][0x168], 0x1 ;  /* 0x00005a0004787a11 */ /* 0x000fe200078208ff */
[----:B------:R-:W-:Y:S01]  /*14f0*/  IMAD.IADD R132, R15, 0x1, R18 ;  /* 0x000000010f847824 */ /* 0x000fe200078e0212 */
[----:B------:R-:W-:Y:S01]  /*1500*/  LEA R122, P2, R5, c[0x0][0x168], 0x1 ;  /* 0x00005a00057a7a11 */ /* 0x000fe200078408ff */
[----:B------:R-:W-:Y:S01]  /*1510*/  IMAD.MOV.U32 R201, RZ, RZ, c[0x0][0x180] ;  /* 0x00006000ffc97624 */ /* 0x000fe200078e00ff */
[----:B------:R-:W-:Y:S01]  /*1520*/  LEA R124, P3, R6, c[0x0][0x168], 0x1 ;  /* 0x00005a00067c7a11 */ /* 0x000fe200078608ff */
[----:B------:R-:W-:Y:S01]  /*1530*/  IMAD.SHL.U32 R135, R135, 0x20, RZ ;  /* 0x0000002087877824 */ /* 0x000fe200078e00ff */
[----:B------:R-:W-:Y:S01]  /*1540*/  LEA R126, P4, R8, c[0x0][0x168], 0x1 ;  /* 0x00005a00087e7a11 */ /* 0x000fe200078808ff */
[----:B------:R-:W-:Y:S01]  /*1550*/  IMAD.SHL.U32 R197, R197, 0x2, RZ ;  /* 0x00000002c5c57824 */ /* 0x000fe200078e00ff */
[----:B------:R-:W-:Y:S01]  /*1560*/  LEA R112, P5, R9, c[0x0][0x168], 0x1 ;  /* 0x00005a0009707a11 */ /* 0x000fe200078a08ff */
[----:B------:R-:W-:Y:S01]  /*1570*/  IMAD R199, R134, c[0x0][0x18c], RZ ;  /* 0x0000630086c77a24 */ /* 0x000fe200078e02ff */
[----:B------:R-:W-:-:S02]  /*1580*/  LEA R114, P6, R11, c[0x0][0x168], 0x1 ;  /* 0x00005a000b727a11 */ /* 0x000fc400078c08ff */
[----:B------:R-:W-:Y:S02]  /*1590*/  LEA R116, P0, R117, c[0x0][0x168], 0x1 ;  /* 0x00005a0075747a11 */ /* 0x000fe400078008ff */
[----:B------:R-:W-:Y:S02]  /*15a0*/  LEA.HI.X.SX32 R121, R4, c[0x0][0x16c], 0x1, P1 ;  /* 0x00005b0004797a11 */ /* 0x000fe400008f0eff */
[----:B------:R-:W-:Y:S02]  /*15b0*/  LEA.HI.X.SX32 R123, R5, c[0x0][0x16c], 0x1, P2 ;  /* 0x00005b00057b7a11 */ /* 0x000fe400010f0eff */
[----:B------:R-:W-:Y:S02]  /*15c0*/  LEA.HI.X.SX32 R125, R6, c[0x0][0x16c], 0x1, P3 ;  /* 0x00005b00067d7a11 */ /* 0x000fe400018f0eff */
[----:B------:R-:W-:Y:S02]  /*15d0*/  LEA.HI.X.SX32 R127, R8, c[0x0][0x16c], 0x1, P4 ;  /* 0x00005b00087f7a11 */ /* 0x000fe400020f0eff */
[----:B------:R-:W-:-:S02]  /*15e0*/  LEA.HI.X.SX32 R113, R9, c[0x0][0x16c], 0x1, P5 ;  /* 0x00005b0009717a11 */ /* 0x000fc400028f0eff */
[----:B------:R-:W-:Y:S02]  /*15f0*/  LEA.HI.X.SX32 R115, R11, c[0x0][0x16c], 0x1, P6 ;  /* 0x00005b000b737a11 */ /* 0x000fe400030f0eff */
[----:B------:R-:W-:Y:S02]  /*1600*/  LEA.HI.X.SX32 R117, R117, c[0x0][0x16c], 0x1, P0 ;  /* 0x00005b0075757a11 */ /* 0x000fe400000f0eff */
.L_x_1:
[C---:B------:R-:W-:Y:S01]  /*1610*/  ISETP.GT.AND P0, PT, R201.reuse, 0x1, PT ;  /* 0x00000001c900780c */ /* 0x040fe20003f04270 */
[----:B------:R-:W-:Y:S01]  /*1620*/  IMAD.MOV.U32 R5, RZ, RZ, c[0x0][0x188] ;  /* 0x00006200ff057624 */ /* 0x000fe200078e00ff */
[----:B------:R-:W-:Y:S02]  /*1630*/  ISETP.GT.AND P1, PT, R201, 0x2, PT ;  /* 0x00000002c900780c */ /* 0x000fe40003f24270 */
[----:B------:R-:W-:Y:S01]  /*1640*/  PRMT R13, RZ, 0x7610, R13 ;  /* 0x00007610ff0d7816 */ /* 0x000fe2000000000d */
[----:B------:R-:W-:Y:S01]  /*1650*/  IMAD.WIDE R4, R5, 0x2, R2 ;  /* 0x0000000205047825 */ /* 0x000fe200078e0202 */
[----:B------:R-:W-:Y:S02]  /*1660*/  PRMT R23, RZ, 0x7610, R23 ;  /* 0x00007610ff177816 */ /* 0x000fe40000000017 */
[----:B------:R-:W-:Y:S01]  /*1670*/  ISETP.GT.AND P2, PT, R201, 0x3, PT ;  /* 0x00000003c900780c */ /* 0x000fe20003f44270 */
[----:B------:R-:W-:Y:S01]  /*1680*/  IMAD.WIDE R24, R197, 0x2, R2 ;  /* 0x00000002c5187825 */ /* 0x000fe200078e0202 */
[----:B------:R-:W-:-:S03]  /*1690*/  ISETP.GT.AND P3, PT, R201, 0x5, PT ;  /* 0x00000005c900780c */ /* 0x000fc60003f64270 */
[----:B------:R0:W2:Y:S01]  /*16a0*/  @P0 LDG.E.U16 R13, [R4.64] ;  /* 0x00000004040d0981 */ /* 0x0000a2000c1e1500 */
[----:B------:R-:W-:Y:S01]  /*16b0*/  ISETP.GT.AND P0, PT, R201, 0x4, PT ;  /* 0x00000004c900780c */ /* 0x000fe20003f04270 */
[--C-:B------:R-:W-:Y:S01]  /*16c0*/  IMAD.WIDE R10, R195, 0x2, R2.reuse ;  /* 0x00000002c30a7825 */ /* 0x100fe200078e0202 */
[C---:B------:R-:W-:Y:S01]  /*16d0*/  ISETP.GT.AND P4, PT, R201.reuse, 0x6, PT ;  /* 0x00000006c900780c */ /* 0x040fe20003f84270 */
[----:B------:R1:W3:Y:S01]  /*16e0*/  @P1 LDG.E.U16 R23, [R24.64] ;  /* 0x0000000418171981 */ /* 0x0002e2000c1e1500 */
[----:B------:R-:W-:Y:S01]  /*16f0*/  ISETP.GT.AND P1, PT, R201, 0x8, PT ;  /* 0x00000008c900780c */ /* 0x000fe20003f24270 */
[----:B------:R-:W-:Y:S01]  /*1700*/  IMAD.WIDE R8, R193, 0x2, R2 ;  /* 0x00000002c1087825 */ /* 0x000fe200078e0202 */
[----:B------:R-:W-:Y:S02]  /*1710*/  PRMT R21, RZ, 0x7610, R21 ;  /* 0x00007610ff157816 */ /* 0x000fe40000000015 */
[----:B------:R-:W-:Y:S01]  /*1720*/  PRMT R19, RZ, 0x7610, R19 ;  /* 0x00007610ff137816 */ /* 0x000fe20000000013 */
[----:B------:R-:W-:Y:S01]  /*1730*/  IMAD.WIDE R6, R191, 0x2, R2 ;  /* 0x00000002bf067825 */ /* 0x000fe200078e0202 */
[----:B------:R-:W-:-:S02]  /*1740*/  PRMT R17, RZ, 0x7610, R17 ;  /* 0x00007610ff117816 */ /* 0x000fc40000000011 */
[----:B------:R-:W-:Y:S01]  /*1750*/  PRMT R15, RZ, 0x7610, R15 ;  /* 0x00007610ff0f7816 */ /* 0x000fe2000000000f */
[----:B------:R4:W5:Y:S01]  /*1760*/  @P2 LDG.E.U16 R21, [R10.64] ;  /* 0x000000040a152981 */ /* 0x000962000c1e1500 */
[----:B------:R-:W-:Y:S01]  /*1770*/  PRMT R12, RZ, 0x7610, R12 ;  /* 0x00007610ff0c7816 */ /* 0x000fe2000000000c */
[----:B0-----:R-:W-:Y:S02]  /*1780*/  IMAD.WIDE R4, R189, 0x2, R2 ;  /* 0x00000002bd047825 */ /* 0x001fe400078e0202 */
[----:B------:R0:W2:Y:S01]  /*1790*/  @P0 LDG.E.U16 R19, [R8.64] ;  /* 0x0000000408130981 */ /* 0x0000a2000c1e1500 */
[----:B------:R-:W-:-:S03]  /*17a0*/  ISETP.GT.AND P0, PT, R201, 0x7, PT ;  /* 0x00000007c900780c */ /* 0x000fc60003f04270 */
[----:B------:R0:W2:Y:S01]  /*17b0*/  @P3 LDG.E.U16 R17, [R6.64] ;  /* 0x0000000406113981 */ /* 0x0000a2000c1e1500 */
[----:B------:R-:W-:Y:S01]  /*17c0*/  ISETP.GT.AND P3, PT, R201, 0xa, PT ;  /* 0x0000000ac900780c */ /* 0x000fe20003f64270 */
[----:B----4-:R-:W-:Y:S01]  /*17d0*/  IMAD.WIDE R10, R185, 0x2, R2 ;  /* 0x00000002b90a7825 */ /* 0x010fe200078e0202 */
[C---:B------:R-:W-:Y:S01]  /*17e0*/  ISETP.GT.AND P2, PT, R201.reuse, 0x9, PT ;  /* 0x00000009c900780c */ /* 0x040fe20003f44270 */
[----:B------:R4:W2:Y:S01]  /*17f0*/  @P4 LDG.E.U16 R15, [R4.64] ;  /* 0x00000004040f4981 */ /* 0x0008a2000c1e1500 */
[----:B------:R-:W-:-:S03]  /*1800*/  ISETP.GT.AND P4, PT, R201, 0xb, PT ;  /* 0x0000000bc900780c */ /* 0x000fc60003f84270 */
[----:B------:R4:W2:Y:S01]  /*1810*/  @P1 LDG.E.U16 R12, [R10.64] ;  /* 0x000000040a0c1981 */ /* 0x0008a2000c1e1500 */
[----:B------:R-:W-:Y:S01]  /*1820*/  ISETP.GT.AND P1, PT, R201, 0xd, PT ;  /* 0x0000000dc900780c */ /* 0x000fe20003f24270 */
[----:B-1----:R-:W-:Y:S01]  /*1830*/  IMAD.WIDE R24, R187, 0x2, R2 ;  /* 0x00000002bb187825 */ /* 0x002fe200078e0202 */
[----:B------:R-:W-:Y:S02]  /*1840*/  PRMT R27, RZ, 0x7610, R27 ;  /* 0x00007610ff1b7816 */ /* 0x000fe4000000001b */
[----:B------:R-:W-:Y:S01]  /*1850*/  PRMT R31, RZ, 0x7610, R31 ;  /* 0x00007610ff1f7816 */ /* 0x000fe2000000001f */
[----:B0-----:R-:W-:Y:S01]  /*1860*/  IMAD.WIDE R6, R181, 0x2, R2 ;  /* 0x00000002b5067825 */ /* 0x001fe200078e0202 */
[----:B------:R-:W-:Y:S02]  /*1870*/  PRMT R29, RZ, 0x7610, R29 ;  /* 0x00007610ff1d7816 */ /* 0x000fe4000000001d */
[----:B------:R-:W-:Y:S01]  /*1880*/  PRMT R97, RZ, 0x7610, R97 ;  /* 0x00007610ff617816 */ /* 0x000fe20000000061 */
[----:B------:R0:W3:Y:S01]  /*1890*/  @P0 LDG.E.U16 R27, [R24.64] ;  /* 0x00000004181b0981 */ /* 0x0000e2000c1e1500 */
[----:B------:R-:W-:Y:S01]  /*18a0*/  PRMT R101, RZ, 0x7610, R101 ;  /* 0x00007610ff657816 */ /* 0x000fe20000000065 */
[--C-:B------:R-:W-:Y:S01]  /*18b0*/  IMAD.WIDE R8, R183, 0x2, R2.reuse ;  /* 0x00000002b7087825 */ /* 0x100fe200078e0202 */
[C---:B------:R-:W-:Y:S01]  /*18c0*/  ISETP.GT.AND P0, PT, R201.reuse, 0xc, PT ;  /* 0x0000000cc900780c */ /* 0x040fe20003f04270 */
[----:B------:R1:W3:Y:S01]  /*18d0*/  @P3 LDG.E.U16 R31, [R6.64] ;  /* 0x00000004061f3981 */ /* 0x0002e2000c1e1500 */
[----:B------:R-:W-:Y:S01]  /*18e0*/  ISETP.GT.AND P3, PT, R201, 0xf, PT ;  /* 0x0000000fc900780c */ /* 0x000fe20003f64270 */
[----:B----4-:R-:W-:-:S02]  /*18f0*/  IMAD.WIDE R4, R179, 0x2, R2 ;  /* 0x00000002b3047825 */ /* 0x010fc400078e0202 */
[----:B------:R4:W3:Y:S02]  /*1900*/  @P2 LDG.E.U16 R29, [R8.64] ;  /* 0x00000004081d2981 */ /* 0x0008e4000c1e1500 */
[----:B------:R-:W-:Y:S01]  /*1910*/  IMAD.WIDE R10, R175, 0x2, R2 ;  /* 0x00000002af0a7825 */ /* 0x000fe200078e0202 */
[C---:B------:R-:W-:Y:S01]  /*1920*/  ISETP.GT.AND P2, PT, R201.reuse, 0xe, PT ;  /* 0x0000000ec900780c */ /* 0x040fe20003f44270 */
[----:B------:R1:W3:Y:S01]  /*1930*/  @P4 LDG.E.U16 R97, [R4.64] ;  /* 0x0000000404614981 */ /* 0x0002e2000c1e1500 */
[----:B------:R-:W-:-:S03]  /*1940*/  ISETP.GT.AND P4, PT, R201, 0x10, PT ;  /* 0x00000010c900780c */ /* 0x000fc60003f84270 */
[----:B------:R4:W3:Y:S01]  /*1950*/  @P1 LDG.E.U16 R101, [R10.64] ;  /* 0x000000040a651981 */ /* 0x0008e2000c1e1500 */
[----:B------:R-:W-:Y:S01]  /*1960*/  ISETP.GT.AND P1, PT, R201, 0x12, PT ;  /* 0x00000012c900780c */ /* 0x000fe20003f24270 */
[----:B0-----:R-:W-:Y:S01]  /*1970*/  IMAD.WIDE R24, R177, 0x2, R2 ;  /* 0x00000002b1187825 */ /* 0x001fe200078e0202 */
[----:B------:R-:W-:Y:S02]  /*1980*/  PRMT R99, RZ, 0x7610, R99 ;  /* 0x00007610ff637816 */ /* 0x000fe40000000063 */
[----:B------:R-:W-:Y:S01]  /*1990*/  PRMT R105, RZ, 0x7610, R105 ;  /* 0x00007610ff697816 */ /* 0x000fe20000000069 */
[----:B-1----:R-:W-:Y:S01]  /*19a0*/  IMAD.WIDE R6, R171, 0x2, R2 ;  /* 0x00000002ab067825 */ /* 0x002fe200078e0202 */
[----:B------:R-:W-:Y:S02]  /*19b0*/  PRMT R103, RZ, 0x7610, R103 ;  /* 0x00007610ff677816 */ /* 0x000fe40000000067 */
[----:B------:R-:W-:Y:S01]  /*19c0*/  PRMT R16, RZ, 0x7610, R16 ;  /* 0x00007610ff107816 */ /* 0x000fe20000000010 */
[----:B------:R0:W3:Y:S01]  /*19d0*/  @P0 LDG.E.U16 R99, [R24.64] ;  /* 0x0000000418630981 */ /* 0x0000e2000c1e1500 */
[----:B------:R-:W-:Y:S01]  /*19e0*/  PRMT R109, RZ, 0x7610, R109 ;  /* 0x00007610ff6d7816 */ /* 0x000fe2000000006d */
[--C-:B----4-:R-:W-:Y:S01]  /*19f0*/  IMAD.WIDE R8, R173, 0x2, R2.reuse ;  /* 0x00000002ad087825 */ /* 0x110fe200078e0202 */
[----:B------:R-:W-:Y:S01]  /*1a00*/  ISETP.GT.AND P0, PT, R201, 0x11, PT ;  /* 0x00000011c900780c */ /* 0x000fe20003f04270 */
[----:B------:R1:W4:Y:S02]  /*1a10*/  @P3 LDG.E.U16 R105, [R6.64] ;  /* 0x0000000406693981 */ /* 0x000324000c1e1500 */
[--C-:B------:R-:W-:Y:S01]  /*1a20*/  IMAD.WIDE R4, R169, 0x2, R2.reuse ;  /* 0x00000002a9047825 */ /* 0x100fe200078e0202 */
[----:B------:R-:W-:Y:S01]  /*1a30*/  ISETP.GT.AND P3, PT, R201, 0x14, PT ;  /* 0x00000014c900780c */ /* 0x000fe20003f64270 */
[----:B------:R0:W3:Y:S02]  /*1a40*/  @P2 LDG.E.U16 R103, [R8.64] ;  /* 0x0000000408672981 */ /* 0x0000e4000c1e1500 */
[----:B-1----:R-:W-:-:S02]  /*1a50*/  IMAD.WIDE R6, R165, 0x2, R2 ;  /* 0x00000002a5067825 */ /* 0x002fc400078e0202 */
[----:B------:R1:W3:Y:S01]  /*1a60*/  @P4 LDG.E.U16 R16, [R4.64] ;  /* 0x0000000404104981 */ /* 0x0002e2000c1e1500 */
[C---:B------:R-:W-:Y:S02]  /*1a70*/  ISETP.GT.AND P2, PT, R201.reuse, 0x13, PT ;  /* 0x00000013c900780c */ /* 0x040fe40003f44270 */
[C---:B------:R-:W-:Y:S01]  /*1a80*/  ISETP.GT.AND P4, PT, R201.reuse, 0x15, PT ;  /* 0x00000015c900780c */ /* 0x040fe20003f84270 */
[----:B------:R0:W4:Y:S01]  /*1a90*/  @P1 LDG.E.U16 R109, [R6.64] ;  /* 0x00000004066d1981 */ /* 0x000122000c1e1500 */
[----:B------:R-:W-:Y:S02]  /*1aa0*/  ISETP.GT.AND P1, PT, R201, 0x17, PT ;  /* 0x00000017c900780c */ /* 0x000fe40003f24270 */
[----:B------:R-:W-:Y:S01]  /*1ab0*/  PRMT R107, RZ, 0x7610, R107 ;  /* 0x00007610ff6b7816 */ /* 0x000fe2000000006b */
[----:B-1----:R-:W-:Y:S01]  /*1ac0*/  IMAD.WIDE R4, R167, 0x2, R2 ;  /* 0x00000002a7047825 */ /* 0x002fe200078e0202 */
[----:B------:R-:W-:Y:S02]  /*1ad0*/  PRMT R111, RZ, 0x7610, R111 ;  /* 0x00007610ff6f7816 */ /* 0x000fe4000000006f */
[----:B------:R-:W-:Y:S01]  /*1ae0*/  PRMT R203, RZ, 0x7610, R203 ;  /* 0x00007610ffcb7816 */ /* 0x000fe200000000cb */
[----:B0-----:R-:W-:Y:S01]  /*1af0*/  IMAD.WIDE R8, R163, 0x2, R2 ;  /* 0x00000002a3087825 */ /* 0x001fe200078e0202 */
[----:B------:R-:W-:Y:S01]  /*1b00*/  PRMT R205, RZ, 0x7610, R205 ;  /* 0x00007610ffcd7816 */ /* 0x000fe200000000cd */
[----:B------:R0:W4:Y:S01]  /*1b10*/  @P0 LDG.E.U16 R107, [R4.64] ;  /* 0x00000004046b0981 */ /* 0x000122000c1e1500 */
[----:B------:R-:W-:Y:S01]  /*1b20*/  PRMT R209, RZ, 0x7610, R209 ;  /* 0x00007610ffd17816 */ /* 0x000fe200000000d1 */
[--C-:B------:R-:W-:Y:S01]  /*1b30*/  IMAD.WIDE R10, R161, 0x2, R2.reuse ;  /* 0x00000002a10a7825 */ /* 0x100fe200078e0202 */
[----:B------:R-:W-:Y:S01]  /*1b40*/  ISETP.GT.AND P0, PT, R201, 0x16, PT ;  /* 0x00000016c900780c */ /* 0x000fe20003f04270 */
[----:B------:R1:W4:Y:S02]  /*1b50*/  @P2 LDG.E.U16 R111, [R8.64] ;  /* 0x00000004086f2981 */ /* 0x000324000c1e1500 */
[----:B------:R-:W-:-:S04]  /*1b60*/  IMAD.WIDE R24, R159, 0x2, R2 ;  /* 0x000000029f187825 */ /* 0x000fc800078e0202 */
[----:B------:R-:W-:Y:S01]  /*1b70*/  IMAD.WIDE R6, R155, 0x2, R2 ;  /* 0x000000029b067825 */ /* 0x000fe200078e0202 */
[----:B------:R0:W4:Y:S01]  /*1b80*/  @P3 LDG.E.U16 R203, [R10.64] ;  /* 0x000000040acb3981 */ /* 0x000122000c1e1500 */
[C---:B------:R-:W-:Y:S02]  /*1b90*/  ISETP.GT.AND P2, PT, R201.reuse, 0x18, PT ;  /* 0x00000018c900780c */ /* 0x040fe40003f44270 */
[C---:B------:R-:W-:Y:S01]  /*1ba0*/  ISETP.GT.AND P3, PT, R201.reuse, 0x19, PT ;  /* 0x00000019c900780c */ /* 0x040fe20003f64270 */
[----:B------:R1:W4:Y:S01]  /*1bb0*/  @P4 LDG.E.U16 R205, [R24.64] ;  /* 0x0000000418cd4981 */ /* 0x000322000c1e1500 */
[----:B------:R-:W-:-:S03]  /*1bc0*/  ISETP.GT.AND P4, PT, R201, 0x1a, PT ;  /* 0x0000001ac900780c */ /* 0x000fc60003f84270 */
[----:B------:R1:W4:Y:S01]  /*1bd0*/  @P1 LDG.E.U16 R209, [R6.64] ;  /* 0x0000000406d11981 */ /* 0x000322000c1e1500 */
[----:B------:R-:W-:Y:S01]  /*1be0*/  ISETP.GT.AND P1, PT, R201, 0x1b, PT ;  /* 0x0000001bc900780c */ /* 0x000fe20003f24270 */
[----:B0-----:R-:W-:Y:S01]  /*1bf0*/  IMAD.WIDE R4, R157, 0x2, R2 ;  /* 0x000000029d047825 */ /* 0x001fe200078e0202 */
[----:B------:R-:W-:Y:S02]  /*1c00*/  PRMT R207, RZ, 0x7610, R207 ;  /* 0x00007610ffcf7816 */ /* 0x000fe400000000cf */
[----:B------:R-:W-:Y:S01]  /*1c10*/  PRMT R18, RZ, 0x7610, R18 ;  /* 0x00007610ff127816 */ /* 0x000fe20000000012 */
[----:B-1----:R-:W-:Y:S01]  /*1c20*/  IMAD.WIDE R8, R153, 0x2, R2 ;  /* 0x0000000299087825 */ /* 0x002fe200078e0202 */
[----:B------:R-:W-:Y:S02]  /*1c30*/  PRMT R211, RZ, 0x7610, R211 ;  /* 0x00007610ffd37816 */ /* 0x000fe400000000d3 */
[----:B------:R-:W-:Y:S01]  /*1c40*/  PRMT R213, RZ, 0x7610, R213 ;  /* 0x00007610ffd57816 */ /* 0x000fe200000000d5 */
[----:B------:R0:W4:Y:S01]  /*1c50*/  @P0 LDG.E.U16 R207, [R4.64] ;  /* 0x0000000404cf0981 */ /* 0x000122000c1e1500 */
[----:B------:R-:W-:Y:S01]  /*1c60*/  PRMT R215, RZ, 0x7610, R215 ;  /* 0x00007610ffd77816 */ /* 0x000fe200000000d7 */
[----:B------:R-:W-:-:S04]  /*1c70*/  IMAD.WIDE R10, R151, 0x2, R2 ;  /* 0x00000002970a7825 */ /* 0x000fc800078e0202 */
[--C-:B------:R-:W-:Y:S01]  /*1c80*/  IMAD.WIDE R24, R149, 0x2, R2.reuse ;  /* 0x0000000295187825 */ /* 0x100fe200078e0202 */
[----:B------:R1:W4:Y:S03]  /*1c90*/  @P2 LDG.E.U16 R18, [R8.64] ;  /* 0x0000000408122981 */ /* 0x000326000c1e1500 */
[----:B0-----:R-:W-:Y:S01]  /*1ca0*/  IMAD.WIDE R4, R147, 0x2, R2 ;  /* 0x0000000293047825 */ /* 0x001fe200078e0202 */
[----:B------:R0:W5:Y:S01]  /*1cb0*/  @P3 LDG.E.U16 R211, [R10.64] ;  /* 0x000000040ad33981 */ /* 0x000162000c1e1500 */
[C---:B------:R-:W-:Y:S02]  /*1cc0*/  ISETP.GT.AND P2, PT, R201.reuse, 0x1c, PT ;  /* 0x0000001cc900780c */ /* 0x040fe40003f44270 */
[C---:B------:R-:W-:Y:S01]  /*1cd0*/  ISETP.GT.AND P3, PT, R201.reuse, 0x1d, PT ;  /* 0x0000001dc900780c */ /* 0x040fe20003f64270 */
[----:B------:R0:W5:Y:S01]  /*1ce0*/  @P4 LDG.E.U16 R213, [R24.64] ;  /* 0x0000000418d54981 */ /* 0x000162000c1e1500 */
[----:B------:R-:W-:-:S02]  /*1cf0*/  ISETP.GT.AND P4, PT, R201, 0x1e, PT ;  /* 0x0000001ec900780c */ /* 0x000fc40003f84270 */
[C---:B------:R-:W-:Y:S01]  /*1d00*/  ISETP.GT.AND P0, PT, R201.reuse, RZ, PT ;  /* 0x000000ffc900720c */ /* 0x040fe20003f04270 */
[----:B------:R0:W5:Y:S01]  /*1d10*/  @P1 LDG.E.U16 R215, [R4.64] ;  /* 0x0000000404d71981 */ /* 0x000162000c1e1500 */
[----:B------:R-:W-:Y:S01]  /*1d20*/  ISETP.GT.AND P1, PT, R201, 0x1f, PT ;  /* 0x0000001fc900780c */ /* 0x000fe20003f24270 */
[----:B------:R-:W-:Y:S01]  /*1d30*/  IMAD.WIDE R6, R145, 0x2, R2 ;  /* 0x0000000291067825 */ /* 0x000fe200078e0202 */
[----:B------:R-:W-:Y:S02]  /*1d40*/  PRMT R217, RZ, 0x7610, R217 ;  /* 0x00007610ffd97816 */ /* 0x000fe400000000d9 */
[----:B------:R-:W-:Y:S01]  /*1d50*/  PRMT R219, RZ, 0x7610, R219 ;  /* 0x00007610ffdb7816 */ /* 0x000fe200000000db */
[----:B-1----:R-:W-:Y:S01]  /*1d60*/  IMAD.WIDE R8, R143, 0x2, R2 ;  /* 0x000000028f087825 */ /* 0x002fe200078e0202 */
[----:B------:R-:W-:Y:S02]  /*1d70*/  PRMT R221, RZ, 0x7610, R221 ;  /* 0x00007610ffdd7816 */ /* 0x000fe400000000dd */
[----:B------:R-:W-:Y:S01]  /*1d80*/  PRMT R14, RZ, 0x7610, R14 ;  /* 0x00007610ff0e7816 */ /* 0x000fe2000000000e */
[----:B0-----:R-:W-:Y:S01]  /*1d90*/  IMAD.WIDE R10, R141, 0x2, R2 ;  /* 0x000000028d0a7825 */ /* 0x001fe200078e0202 */
[----:B------:R-:W-:Y:S01]  /*1da0*/  PRMT R223, RZ, 0x7610, R223 ;  /* 0x00007610ffdf7816 */ /* 0x000fe200000000df */
[----:B------:R0:W5:Y:S02]  /*1db0*/  @P2 LDG.E.U16 R217, [R6.64] ;  /* 0x0000000406d92981 */ /* 0x000164000c1e1500 */
[----:B------:R-:W-:-:S02]  /*1dc0*/  IMAD.WIDE R4, R139, 0x2, R2 ;  /* 0x000000028b047825 */ /* 0x000fc400078e0202 */
[----:B------:R1:W5:Y:S04]  /*1dd0*/  @P3 LDG.E.U16 R219, [R8.64] ;  /* 0x0000000408db3981 */ /* 0x000368000c1e1500 */
[----:B------:R-:W5:Y:S04]  /*1de0*/  @P0 LDG.E.U16 R14, [R2.64] ;  /* 0x00000004020e0981 */ /* 0x000f68000c1e1500 */
[----:B------:R0:W5:Y:S04]  /*1df0*/  @P4 LDG.E.U16 R221, [R10.64] ;  /* 0x000000040add4981 */ /* 0x000168000c1e1500 */
[----:B------:R1:W5:Y:S04]  /*1e00*/  @P1 LDG.E.U16 R223, [R4.64] ;  /* 0x0000000404df1981 */ /* 0x000368000c1e1500 */
[----:B------:R-:W-:Y:S01]  /*1e10*/  BAR.SYNC.DEFER_BLOCKING 0x0 ;  /* 0x0000000000007b1d */ /* 0x000fe20000010000 */
[----:B------:R-:W-:Y:S01]  /*1e20*/  ISETP.GE.AND P0, PT, R134, R201, PT ;  /* 0x000000c98600720c */ /* 0x000fe20003f06270 */
[----:B0-----:R-:W-:Y:S01]  /*1e30*/  IMAD.WIDE R6, R199, 0x2, R116 ;  /* 0x00000002c7067825 */ /* 0x001fe200078e0274 */
[----:B------:R-:W-:-:S02]  /*1e40*/  PRMT R225, RZ, 0x7610, R225 ;  /* 0x00007610ffe17816 */ /* 0x000fc400000000e1 */
[----:B------:R-:W-:Y:S01]  /*1e50*/  PRMT R227, RZ, 0x7610, R227 ;  /* 0x00007610ffe37816 */ /* 0x000fe200000000e3 */
[----:B-1----:R-:W-:Y:S01]  /*1e60*/  IMAD.WIDE R8, R199, 0x2, R114 ;  /* 0x00000002c7087825 */ /* 0x002fe200078e0272 */
[----:B------:R-:W-:-:S03]  /*1e70*/  PRMT R229, RZ, 0x7610, R229 ;  /* 0x00007610ffe57816 */ /* 0x000fc600000000e5 */
[C---:B------:R-:W-:Y:S01]  /*1e80*/  IMAD.WIDE R10, R199.reuse, 0x2, R112 ;  /* 0x00000002c70a7825 */ /* 0x040fe200078e0270 */
[----:B------:R-:W-:Y:S02]  /*1e90*/  PRMT R231, RZ, 0x7610, R231 ;  /* 0x00007610ffe77816 */ /* 0x000fe400000000e7 */
[----:B------:R-:W-:Y:S01]  /*1ea0*/  PRMT R233, RZ, 0x7610, R233 ;  /* 0x00007610ffe97816 */ /* 0x000fe200000000e9 */
[C---:B------:R-:W-:Y:S01]  /*1eb0*/  IMAD.WIDE R4, R199.reuse, 0x2, R126 ;  /* 0x00000002c7047825 */ /* 0x040fe200078e027e */
[----:B------:R-:W-:Y:S02]  /*1ec0*/  PRMT R235, RZ, 0x7610, R235 ;  /* 0x00007610ffeb7816 */ /* 0x000fe400000000eb */
[----:B------:R-:W-:Y:S01]  /*1ed0*/  PRMT R237, RZ, 0x7610, R237 ;  /* 0x00007610ffed7816 */ /* 0x000fe200000000ed */
[C---:B------:R-:W-:Y:S01]  /*1ee0*/  IMAD.WIDE R24, R199.reuse, 0x2, R118 ;  /* 0x00000002c7187825 */ /* 0x040fe200078e0276 */
[----:B------:R-:W-:Y:S01]  /*1ef0*/  PRMT R239, RZ, 0x7610, R239 ;  /* 0x00007610ffef7816 */ /* 0x000fe200000000ef */
[----:B------:R0:W5:Y:S04]  /*1f00*/  @!P0 LDG.E.U16 R225, [R6.64] ;  /* 0x0000000406e18981 */ /* 0x000168000c1e1500 */
[----:B------:R1:W5:Y:S04]  /*1f10*/  @!P0 LDG.E.U16 R227, [R8.64] ;  /* 0x0000000408e38981 */ /* 0x000368000c1e1500 */
[----:B------:R1:W5:Y:S01]  /*1f20*/  @!P0 LDG.E.U16 R229, [R10.64] ;  /* 0x000000040ae58981 */ /* 0x000362000c1e1500 */
[----:B0-----:R-:W-:-:S03]  /*1f30*/  IMAD.WIDE R6, R199, 0x2, R124 ;  /* 0x00000002c7067825 */ /* 0x001fc600078e027c */
[----:B------:R-:W5:Y:S01]  /*1f40*/  @!P0 LDG.E.U16 R231, [R4.64] ;  /* 0x0000000404e78981 */ /* 0x000f62000c1e1500 */
[----:B-1----:R-:W-:-:S03]  /*1f50*/  IMAD.WIDE R8, R199, 0x2, R122 ;  /* 0x00000002c7087825 */ /* 0x002fc600078e027a */
[----:B------:R-:W5:Y:S01]  /*1f60*/  @!P0 LDG.E.U16 R233, [R6.64] ;  /* 0x0000000406e98981 */ /* 0x000f62000c1e1500 */
[----:B------:R-:W-:-:S03]  /*1f70*/  IMAD.WIDE R10, R199, 0x2, R120 ;  /* 0x00000002c70a7825 */ /* 0x000fc600078e0278 */
[----:B------:R-:W5:Y:S04]  /*1f80*/  @!P0 LDG.E.U16 R235, [R8.64] ;  /* 0x0000000408eb8981 */ /* 0x000f68000c1e1500 */
[----:B------:R-:W5:Y:S04]  /*1f90*/  @!P0 LDG.E.U16 R237, [R10.64] ;  /* 0x000000040aed8981 */ /* 0x000f68000c1e1500 */
[----:B------:R-:W5:Y:S01]  /*1fa0*/  @!P0 LDG.E.U16 R239, [R24.64] ;  /* 0x0000000418ef8981 */ /* 0x000f62000c1e1500 */
[----:B------:R-:W-:-:S03]  /*1fb0*/  IADD3 R152, R152, -0x1, RZ ;  /* 0xffffffff98987810 */ /* 0x000fc60007ffe0ff */
[----:B--2---:R-:W-:Y:S04]  /*1fc0*/  STS.U16 [R133+0x1000], R12 ;  /* 0x0010000c85007388 */ /* 0x004fe80000000400 */
[----:B---3--:R-:W-:Y:S04]  /*1fd0*/  STS.U16 [R133+0x2000], R16 ;  /* 0x0020001085007388 */ /* 0x008fe80000000400 */
[----:B----4-:R-:W-:Y:S04]  /*1fe0*/  STS.U16 [R133+0x3000], R18 ;  /* 0x0030001285007388 */ /* 0x010fe80000000400 */
[----:B-----5:R-:W-:Y:S04]  /*1ff0*/  STS.U16 [R133], R14 ;  /* 0x0000000e85007388 */ /* 0x020fe80000000400 */
[----:B------:R-:W-:Y:S04]  /*2000*/  STS.U16 [R136+0x200], R13 ;  /* 0x0002000d88007388 */ /* 0x000fe80000000400 */
        /* <DEDUP_REMOVED lines=35> */
[----:B------:R-:W-:Y:S06]  /*2240*/  BAR.SYNC.DEFER_BLOCKING 0x0 ;  /* 0x0000000000007b1d */ /* 0x000fec0000010000 */
[----:B------:R-:W-:Y:S04]  /*2250*/  LDSM.16.MT88.4 R100, [R131] ;  /* 0x000000008364783b */ /* 0x000fe80000004200 */
[----:B------:R-:W0:Y:S04]  /*2260*/  LDSM.16.M88.4 R4, [R132+0x4000] ;  /* 0x004000008404783b */ /* 0x000e280000000200 */
[----:B------:R-:W1:Y:S04]  /*2270*/  LDSM.16.M88.4 R8, [R132+0x4400] ;  /* 0x004400008408783b */ /* 0x000e680000000200 */
[----:B------:R-:W2:Y:S04]  /*2280*/  LDSM.16.M88.4 R12, [R132+0x4800] ;  /* 0x00480000840c783b */ /* 0x000ea80000000200 */
[----:B------:R-:W3:Y:S04]  /*2290*/  LDSM.16.M88.4 R16, [R132+0x4c00] ;  /* 0x004c00008410783b */ /* 0x000ee80000000200 */
[----:B------:R-:W4:Y:S04]  /*22a0*/  LDSM.16.MT88.4 R108, [R131+0x80] ;  /* 0x00008000836c783b */ /* 0x000f280000004200 */
[----:B------:R-:W5:Y:S04]  /*22b0*/  LDSM.16.MT88.4 R104, [R131+0x100] ;  /* 0x000100008368783b */ /* 0x000f680000004200 */
[----:B------:R-:W3:Y:S04]  /*22c0*/  LDSM.16.MT88.4 R96, [R131+0x180] ;  /* 0x000180008360783b */ /* 0x000ee80000004200 */
[----:B------:R-:W4:Y:S04]  /*22d0*/  LDSM.16.MT88.4 R20, [R131+0x2000] ;  /* 0x002000008314783b */ /* 0x000f280000004200 */
[----:B------:R-:W4:Y:S04]  /*22e0*/  LDSM.16.MT88.4 R24, [R131+0x2080] ;  /* 0x002080008318783b */ /* 0x000f280000004200 */
[----:B------:R-:W5:Y:S01]  /*22f0*/  LDSM.16.MT88.4 R28, [R131+0x2100] ;  /* 0x00210000831c783b */ /* 0x000f620000004200 */
[C---:B0-----:R-:W-:Y:S08]  /*2300*/  HMMA.16816.F32 R92, R100.reuse, R4, R92 ;  /* 0x00000004645c723c */ /* 0x041ff0000000185c */
[C---:B-1----:R-:W-:Y:S08]  /*2310*/  HMMA.16816.F32 R88, R100.reuse, R8, R88 ;  /* 0x000000086458723c */ /* 0x042ff00000001858 */
[C---:B--2---:R-:W-:Y:S08]  /*2320*/  HMMA.16816.F32 R84, R100.reuse, R12, R84 ;  /* 0x0000000c6454723c */ /* 0x044ff00000001854 */
[----:B---3--:R-:W-:Y:S01]  /*2330*/  HMMA.16816.F32 R80, R100, R16, R80 ;  /* 0x000000106450723c */ /* 0x008fe20000001850 */
[----:B------:R-:W0:Y:S07]  /*2340*/  LDSM.16.MT88.4 R100, [R131+0x2180] ;  /* 0x002180008364783b */ /* 0x000e2e0000004200 */
[C---:B----4-:R-:W-:Y:S08]  /*2350*/  HMMA.16816.F32 R76, R108.reuse, R4, R76 ;  /* 0x000000046c4c723c */ /* 0x050ff0000000184c */
[C---:B------:R-:W-:Y:S08]  /*2360*/  HMMA.16816.F32 R72, R108.reuse, R8, R72 ;  /* 0x000000086c48723c */ /* 0x040ff00000001848 */
[C---:B------:R-:W-:Y:S08]  /*2370*/  HMMA.16816.F32 R68, R108.reuse, R12, R68 ;  /* 0x0000000c6c44723c */ /* 0x040ff00000001844 */
[----:B------:R-:W-:Y:S08]  /*2380*/  HMMA.16816.F32 R64, R108, R16, R64 ;  /* 0x000000106c40723c */ /* 0x000ff00000001840 */
[C---:B-----5:R-:W-:Y:S08]  /*2390*/  HMMA.16816.F32 R60, R104.reuse, R4, R60 ;  /* 0x00000004683c723c */ /* 0x060ff0000000183c */
[C---:B------:R-:W-:Y:S08]  /*23a0*/  HMMA.16816.F32 R56, R104.reuse, R8, R56 ;  /* 0x000000086838723c */ /* 0x040ff00000001838 */
[C---:B------:R-:W-:Y:S08]  /*23b0*/  HMMA.16816.F32 R52, R104.reuse, R12, R52 ;  /* 0x0000000c6834723c */ /* 0x040ff00000001834 */
[----:B------:R-:W-:Y:S08]  /*23c0*/  HMMA.16816.F32 R48, R104, R16, R48 ;  /* 0x000000106830723c */ /* 0x000ff00000001830 */
[C---:B------:R-:W-:Y:S08]  /*23d0*/  HMMA.16816.F32 R44, R96.reuse, R4, R44 ;  /* 0x00000004602c723c */ /* 0x040ff0000000182c */
[C---:B------:R-:W-:Y:S08]  /*23e0*/  HMMA.16816.F32 R40, R96.reuse, R8, R40 ;  /* 0x000000086028723c */ /* 0x040ff00000001828 */
[C---:B------:R-:W-:Y:S08]  /*23f0*/  HMMA.16816.F32 R36, R96.reuse, R12, R36 ;  /* 0x0000000c6024723c */ /* 0x040ff00000001824 */
[----:B------:R-:W-:Y:S01]  /*2400*/  HMMA.16816.F32 R32, R96, R16, R32 ;  /* 0x000000106020723c */ /* 0x000fe20000001820 */
[----:B------:R-:W-:Y:S01]  /*2410*/  ISETP.NE.U32.AND P0, PT, R152, RZ, PT ;  /* 0x000000ff9800720c */ /* 0x000fe20003f05070 */
[----:B------:R-:W-:Y:S01]  /*2420*/  IMAD.WIDE R118, R135, 0x2, R118 ;  /* 0x0000000287767825 */ /* 0x000fe200078e0276 */
[----:B------:R-:W-:-:S05]  /*2430*/  IADD3 R201, R201, -0x20, RZ ;  /* 0xffffffe0c9c97810 */ /* 0x000fca0007ffe0ff */
[----:B------:R-:W-:Y:S01]  /*2440*/  HMMA.16816.F32 R92, R20, R6, R92 ;  /* 0x00000006145c723c */ /* 0x000fe2000000185c */
[----:B------:R-:W-:-:S04]  /*2450*/  IMAD.WIDE R120, R135, 0x2, R120 ;  /* 0x0000000287787825 */ /* 0x000fc800078e0278 */
[----:B------:R-:W-:-:S03]  /*2460*/  IMAD.WIDE R122, R135, 0x2, R122 ;  /* 0x00000002877a7825 */ /* 0x000fc600078e027a */
        /* <DEDUP_REMOVED lines=9> */
[C---:B------:R-:W-:Y:S08]  /*2500*/  HMMA.16816.F32 R76, R24.reuse, R6, R76 ;  /* 0x00000006184c723c */ /* 0x040ff0000000184c */
[C---:B------:R-:W-:Y:S08]  /*2510*/  HMMA.16816.F32 R72, R24.reuse, R10, R72 ;  /* 0x0000000a1848723c */ /* 0x040ff00000001848 */
[C---:B------:R-:W-:Y:S08]  /*2520*/  HMMA.16816.F32 R68, R24.reuse, R14, R68 ;  /* 0x0000000e1844723c */ /* 0x040ff00000001844 */
[----:B------:R-:W-:Y:S08]  /*2530*/  HMMA.16816.F32 R64, R24, R18, R64 ;  /* 0x000000121840723c */ /* 0x000ff00000001840 */
[C---:B------:R-:W-:Y:S08]  /*2540*/  HMMA.16816.F32 R60, R28.reuse, R6, R60 ;  /* 0x000000061c3c723c */ /* 0x040ff0000000183c */
[C---:B------:R-:W-:Y:S08]  /*2550*/  HMMA.16816.F32 R56, R28.reuse, R10, R56 ;  /* 0x0000000a1c38723c */ /* 0x040ff00000001838 */
[C---:B------:R-:W-:Y:S08]  /*2560*/  HMMA.16816.F32 R52, R28.reuse, R14, R52 ;  /* 0x0000000e1c34723c */ /* 0x040ff00000001834 */
[----:B------:R-:W-:Y:S08]  /*2570*/  HMMA.16816.F32 R48, R28, R18, R48 ;  /* 0x000000121c30723c */ /* 0x000ff00000001830 */
[C---:B0-----:R-:W-:Y:S08]  /*2580*/  HMMA.16816.F32 R44, R100.reuse, R6, R44 ;  /* 0x00000006642c723c */ /* 0x041ff0000000182c */
[C---:B------:R-:W-:Y:S08]  /*2590*/  HMMA.16816.F32 R40, R100.reuse, R10, R40 ;  /* 0x0000000a6428723c */ /* 0x040ff00000001828 */
[C---:B------:R-:W-:Y:S08]  /*25a0*/  HMMA.16816.F32 R36, R100.reuse, R14, R36 ;  /* 0x0000000e6424723c */ /* 0x040ff00000001824 */
[----:B------:R-:W-:Y:S01]  /*25b0*/  HMMA.16816.F32 R32, R100, R18, R32 ;  /* 0x000000126420723c */ /* 0x000fe20000001820 */
[----:B------:R-:W-:Y:S07]  /*25c0*/  @P0 BRA `(.L_x_1) ;  /* 0xfffff04000000947 */ /* 0x000fee000383ffff */
[----:B------:R-:W-:Y:S02]  /*25d0*/  F2FP.PACK_AB R21, R43, R42 ;  /* 0x0000002a2b15723e */ /* 0x000fe400000000ff */
[----:B------:R-:W-:-:S02]  /*25e0*/  F2FP.PACK_AB R41, R41, R40 ;  /* 0x000000282929723e */ /* 0x000fc400000000ff */
[----:B------:R-:W-:Y:S02]  /*25f0*/  F2FP.PACK_AB R17, R59, R58 ;  /* 0x0000003a3b11723e */ /* 0x000fe400000000ff */
[----:B------:R-:W-:Y:S02]  /*2600*/  F2FP.PACK_AB R57, R57, R56 ;  /* 0x000000383939723e */ /* 0x000fe400000000ff */
[----:B------:R-:W-:Y:S02]  /*2610*/  F2FP.PACK_AB R13, R75, R74 ;  /* 0x0000004a4b0d723e */ /* 0x000fe400000000ff */
[----:B------:R-:W-:Y:S02]  /*2620*/  F2FP.PACK_AB R73, R73, R72 ;  /* 0x000000484949723e */ /* 0x000fe400000000ff */
        /* <DEDUP_REMOVED lines=26> */
.L_x_0:
[----:B------:R-:W-:Y:S01]  /*27d0*/  BAR.SYNC.DEFER_BLOCKING 0x0 ;  /* 0x0000000000007b1d */ /* 0x000fe20000010000 */
[C---:B------:R-:W-:Y:S01]  /*27e0*/  IMAD.SHL.U32 R2, R129.reuse, 0x400, RZ ;  /* 0x0000040081027824 */ /* 0x040fe200078e00ff */
[----:B------:R-:W-:Y:S01]  /*27f0*/  ISETP.GE.AND P0, PT, R128, c[0x0][0x178], PT ;  /* 0x00005e0080007a0c */ /* 0x000fe20003f06270 */
[C---:B------:R-:W-:Y:S01]  /*2800*/  IMAD.SHL.U32 R3, R129.reuse, 0x20, RZ ;  /* 0x0000002081037824 */ /* 0x040fe200078e00ff */
[----:B------:R-:W-:Y:S01]  /*2810*/  IADD3 R26, R0, 0x8, RZ ;  /* 0x00000008001a7810 */ /* 0x000fe20007ffe0ff */
[C---:B------:R-:W-:Y:S01]  /*2820*/  IMAD.SHL.U32 R4, R129.reuse, 0x4, RZ ;  /* 0x0000000481047824 */ /* 0x040fe200078e00ff */
[----:B------:R-:W-:Y:S01]  /*2830*/  LOP3.LUT R2, R2, 0x6000, RZ, 0xc0, !PT ;  /* 0x0000600002027812 */ /* 0x000fe200078ec0ff */
[C---:B------:R-:W-:Y:S01]  /*2840*/  IMAD.SHL.U32 R5, R129.reuse, 0x80, RZ ;  /* 0x0000008081057824 */ /* 0x040fe200078e00ff */
[----:B------:R-:W-:Y:S01]  /*2850*/  ISETP.LT.AND P6, PT, R0, c[0x0][0x17c], !P0 ;  /* 0x00005f0000007a0c */ /* 0x000fe200047c1270 */
[----:B------:R-:W-:Y:S01]  /*2860*/  IMAD.SHL.U32 R129, R129, 0x1000, RZ ;  /* 0x0000100081817824 */ /* 0x000fe200078e00ff */
[----:B------:R-:W-:Y:S01]  /*2870*/  LOP3.LUT R3, R2, 0x60, R3, 0xf8, !PT ;  /* 0x0000006002037812 */ /* 0x000fe200078ef803 */
[----:B------:R-:W-:Y:S01]  /*2880*/  IMAD R128, R128, c[0x0][0x194], RZ ;  /* 0x0000650080807a24 */ /* 0x000fe200078e02ff */
[----:B------:R-:W-:-:S02]  /*2890*/  LOP3.LUT R5, R5, 0x1000, RZ, 0xc0, !PT ;  /* 0x0000100005057812 */ /* 0x000fc400078ec0ff */
[----:B------:R-:W-:Y:S02]  /*28a0*/  LOP3.LUT R4, R3, 0x370, R4, 0x78, !PT ;  /* 0x0000037003047812 */ /* 0x000fe400078e7804 */
[----:B------:R-:W-:Y:S02]  /*28b0*/  LOP3.LUT R129, R129, 0x6000, RZ, 0xc0, !PT ;  /* 0x0000600081817812 */ /* 0x000fe400078ec0ff */
[C---:B------:R-:W-:Y:S01]  /*28c0*/  IADD3 R3, R0.reuse, 0x1, RZ ;  /* 0x0000000100037810 */ /* 0x040fe20007ffe0ff */
[----:B------:R-:W-:Y:S01]  /*28d0*/  IMAD.IADD R24, R5, 0x1, R4 ;  /* 0x0000000105187824 */ /* 0x000fe200078e0204 */
[----:B------:R-:W-:Y:S01]  /*28e0*/  IADD3 R2, R0, 0x2, RZ ;  /* 0x0000000200027810 */ /* 0x000fe20007ffe0ff */
[----:B------:R-:W-:Y:S01]  /*28f0*/  IMAD R129, R130, 0x10, R129 ;  /* 0x0000001082817824 */ /* 0x000fe200078e0281 */
[----:B------:R-:W-:Y:S02]  /*2900*/  ISETP.LT.AND P2, PT, R3, c[0x0][0x17c], !P0 ;  /* 0x00005f0003007a0c */ /* 0x000fe40004741270 */
[----:B------:R-:W-:Y:S01]  /*2910*/  STS.128 [R24], R88 ;  /* 0x0000005818007388 */ /* 0x000fe20000000c00 */
[----:B------:R-:W-:-:S02]  /*2920*/  LEA R3, P3, R128, c[0x0][0x170], 0x1 ;  /* 0x00005c0080037a11 */ /* 0x000fc400078608ff */
[C---:B------:R-:W-:Y:S01]  /*2930*/  LOP3.LUT R31, R129.reuse, 0x20, RZ, 0x3c, !PT ;  /* 0x00000020811f7812 */ /* 0x040fe200078e3cff */
[----:B------:R-:W-:Y:S01]  /*2940*/  STS.128 [R24+0x80], R8 ;  /* 0x0000800818007388 */ /* 0x000fe20000000c00 */
[----:B------:R-:W-:Y:S02]  /*2950*/  ISETP.LT.AND P1, PT, R2, c[0x0][0x17c], !P0 ;  /* 0x00005f0002007a0c */ /* 0x000fe40004721270 */
[----:B------:R-:W-:Y:S01]  /*2960*/  LEA.HI.X.SX32 R2, R128, c[0x0][0x174], 0x1, P3 ;  /* 0x00005d0080027a11 */ /* 0x000fe200018f0eff */
[----:B------:R-:W-:Y:S01]  /*2970*/  STS.128 [R24+0x400], R72 ;  /* 0x0004004818007388 */ /* 0x000fe20000000c00 */
[----:B------:R-:W-:-:S03]  /*2980*/  LOP3.LUT R44, R129, 0x60, RZ, 0x3c, !PT ;  /* 0x00000060812c7812 */ /* 0x000fc600078e3cff */
[----:B------:R0:W-:Y:S04]  /*2990*/  STS.128 [R24+0x480], R12 ;  /* 0x0004800c18007388 */ /* 0x0001e80000000c00 */
[----:B------:R-:W-:Y:S04]  /*29a0*/  STS.128 [R24+0x800], R56 ;  /* 0x0008003818007388 */ /* 0x000fe80000000c00 */
[----:B------:R1:W-:Y:S04]  /*29b0*/  STS.128 [R24+0x880], R16 ;  /* 0x0008801018007388 */ /* 0x0003e80000000c00 */
[----:B------:R2:W-:Y:S04]  /*29c0*/  STS.128 [R24+0xc00], R40 ;  /* 0x000c002818007388 */ /* 0x0005e80000000c00 */
[----:B------:R3:W-:Y:S01]  /*29d0*/  STS.128 [R24+0xc80], R20 ;  /* 0x000c801418007388 */ /* 0x0007e20000000c00 */
[C---:B0-----:R-:W-:Y:S01]  /*29e0*/  IMAD R14, R0.reuse, c[0x0][0x198], RZ ;  /* 0x00006600000e7a24 */ /* 0x041fe200078e02ff */
[----:B------:R-:W-:-:S02]  /*29f0*/  IADD3 R13, R0, 0x3, RZ ;  /* 0x00000003000d7810 */ /* 0x000fc40007ffe0ff */
[----:B------:R-:W-:Y:S01]  /*2a00*/  BAR.SYNC.DEFER_BLOCKING 0x0 ;  /* 0x0000000000007b1d */ /* 0x000fe20000010000 */
[C---:B------:R-:W-:Y:S02]  /*2a10*/  IADD3 R15, R0.reuse, 0x4, RZ ;  /* 0x00000004000f7810 */ /* 0x040fe40007ffe0ff */
[----:B------:R-:W-:Y:S02]  /*2a20*/  IADD3 R12, R0, 0x5, RZ ;  /* 0x00000005000c7810 */ /* 0x000fe40007ffe0ff */
[C---:B-1----:R-:W-:Y:S02]  /*2a30*/  LEA R16, P3, R14.reuse, R3, 0x1 ;  /* 0x000000030e107211 */ /* 0x042fe400078608ff */
[----:B------:R-:W-:Y:S02]  /*2a40*/  ISETP.LT.AND P5, PT, R13, c[0x0][0x17c], !P0 ;  /* 0x00005f000d007a0c */ /* 0x000fe400047a1270 */
[----:B--2---:R-:W-:Y:S02]  /*2a50*/  LOP3.LUT R42, R129, 0x40, RZ, 0x3c, !PT ;  /* 0x00000040812a7812 */ /* 0x004fe400078e3cff */
[----:B------:R-:W-:-:S02]  /*2a60*/  LEA.HI.X.SX32 R17, R14, R2, 0x1, P3 ;  /* 0x000000020e117211 */ /* 0x000fc400018f0eff */
[----:B------:R-:W-:Y:S02]  /*2a70*/  IADD3 R14, R14, c[0x0][0x198], RZ ;  /* 0x000066000e0e7a10 */ /* 0x000fe40007ffe0ff */
[----:B------:R-:W-:Y:S02]  /*2a80*/  ISETP.LT.AND P4, PT, R15, c[0x0][0x17c], !P0 ;  /* 0x00005f000f007a0c */ /* 0x000fe40004781270 */
[----:B---3--:R-:W-:Y:S02]  /*2a90*/  IADD3 R21, R14, c[0x0][0x198], RZ ;  /* 0x000066000e157a10 */ /* 0x008fe40007ffe0ff */
[----:B------:R-:W-:Y:S02]  /*2aa0*/  ISETP.LT.AND P3, PT, R12, c[0x0][0x17c], !P0 ;  /* 0x00005f000c007a0c */ /* 0x000fe40004761270 */
[----:B------:R-:W-:Y:S02]  /*2ab0*/  IADD3 R22, R0, 0x6, RZ ;  /* 0x0000000600167810 */ /* 0x000fe40007ffe0ff */
[----:B------:R-:W-:Y:S01]  /*2ac0*/  IADD3 R23, R21, c[0x0][0x198], RZ ;  /* 0x0000660015177a10 */ /* 0x000fe20007ffe0ff */
[----:B------:R-:W0:Y:S03]  /*2ad0*/  LDS.128 R32, [R129] ;  /* 0x0000000081207984 */ /* 0x000e260000000c00 */
[----:B------:R-:W-:Y:S01]  /*2ae0*/  IADD3 R27, R23, c[0x0][0x198], RZ ;  /* 0x00006600171b7a10 */ /* 0x000fe20007ffe0ff */
[----:B------:R-:W1:Y:S04]  /*2af0*/  LDS.128 R4, [R31] ;  /* 0x000000001f047984 */ /* 0x000e680000000c00 */
[----:B------:R-:W2:Y:S04]  /*2b00*/  LDS.128 R8, [R42] ;  /* 0x000000002a087984 */ /* 0x000ea80000000c00 */
[----:B0-----:R0:W-:Y:S01]  /*2b10*/  @P6 STG.E.U16 [R16.64], R32 ;  /* 0x0000002010006986 */ /* 0x0011e2000c101504 */
[----:B------:R-:W-:-:S04]  /*2b20*/  LEA R18, P6, R14, R3, 0x1 ;  /* 0x000000030e127211 */ /* 0x000fc800078c08ff */
[-C--:B------:R-:W-:Y:S02]  /*2b30*/  LEA.HI.X.SX32 R19, R14, R2.reuse, 0x1, P6 ;  /* 0x000000020e137211 */ /* 0x080fe400030f0eff */
[C---:B------:R-:W-:Y:S01]  /*2b40*/  LEA R20, P6, R21.reuse, R3, 0x1 ;  /* 0x0000000315147211 */ /* 0x040fe200078c08ff */
[----:B------:R-:W3:Y:S03]  /*2b50*/  LDS.128 R12, [R44] ;  /* 0x000000002c0c7984 */ /* 0x000ee60000000c00 */
[----:B------:R-:W-:Y:S02]  /*2b60*/  LEA.HI.X.SX32 R21, R21, R2, 0x1, P6 ;  /* 0x0000000215157211 */ /* 0x000fe400030f0eff */
[----:B0-----:R-:W-:Y:S02]  /*2b70*/  PRMT R17, R32, 0x7632, R17 ;  /* 0x0000763220117816 */ /* 0x001fe40000000011 */
[----:B------:R-:W-:-:S03]  /*2b80*/  IADD3 R16, R0, 0x7, RZ ;  /* 0x0000000700107810 */ /* 0x000fc60007ffe0ff */
[----:B------:R-:W-:Y:S01]  /*2b90*/  @P2 STG.E.U16 [R18.64], R17 ;  /* 0x0000001112002986 */ /* 0x000fe2000c101504 */
[----:B------:R-:W-:Y:S02]  /*2ba0*/  ISETP.LT.AND P2, PT, R22, c[0x0][0x17c], !P0 ;  /* 0x00005f0016007a0c */ /* 0x000fe40004741270 */
[CC--:B------:R-:W-:Y:S01]  /*2bb0*/  LEA R22, P6, R23.reuse, R3.reuse, 0x1 ;  /* 0x0000000317167211 */ /* 0x0c0fe200078c08ff */
[----:B-1----:R0:W-:Y:S01]  /*2bc0*/  @P1 STG.E.U16 [R20.64], R4 ;  /* 0x0000000414001986 */ /* 0x0021e2000c101504 */
[----:B------:R-:W-:Y:S02]  /*2bd0*/  ISETP.LT.AND P1, PT, R16, c[0x0][0x17c], !P0 ;  /* 0x00005f0010007a0c */ /* 0x000fe40004721270 */
[----:B------:R-:W-:Y:S01]  /*2be0*/  LEA.HI.X.SX32 R23, R23, R2, 0x1, P6 ;  /* 0x0000000217177211 */ /* 0x000fe200030f0eff */
[----:B------:R-:W1:Y:S01]  /*2bf0*/  LDS.128 R16, [R129+0x1000] ;  /* 0x0010000081107984 */ /* 0x000e620000000c00 */
[----:B------:R-:W-:-:S04]  /*2c00*/  LEA R24, P6, R27, R3, 0x1 ;  /* 0x000000031b187211 */ /* 0x000fc800078c08ff */
[C---:B------:R-:W-:Y:S02]  /*2c10*/  LEA.HI.X.SX32 R25, R27.reuse, R2, 0x1, P6 ;  /* 0x000000021b197211 */ /* 0x040fe400030f0eff */
[----:B------:R-:W-:Y:S02]  /*2c20*/  IADD3 R27, R27, c[0x0][0x198], RZ ;  /* 0x000066001b1b7a10 */ /* 0x000fe40007ffe0ff */
[----:B0-----:R-:W-:Y:S02]  /*2c30*/  PRMT R21, R4, 0x7632, R21 ;  /* 0x0000763204157816 */ /* 0x001fe40000000015 */
[----:B------:R-:W-:Y:S02]  /*2c40*/  IADD3 R29, R27, c[0x0][0x198], RZ ;  /* 0x000066001b1d7a10 */ /* 0x000fe40007ffe0ff */
[----:B------:R-:W-:Y:S01]  /*2c50*/  IADD3 R4, R0, 0x9, RZ ;  /* 0x0000000900047810 */ /* 0x000fe20007ffe0ff */
[----:B------:R-:W-:Y:S01]  /*2c60*/  @P5 STG.E.U16 [R22.64], R21 ;  /* 0x0000001516005986 */ /* 0x000fe2000c101504 */
[----:B------:R-:W-:-:S02]  /*2c70*/  ISETP.LT.AND P5, PT, R26, c[0x0][0x17c], !P0 ;  /* 0x00005f001a007a0c */ /* 0x000fc400047a1270 */
[-C--:B------:R-:W-:Y:S01]  /*2c80*/  LEA R26, P6, R27, R3.reuse, 0x1 ;  /* 0x000000031b1a7211 */ /* 0x080fe200078c08ff */
[----:B------:R-:W0:Y:S01]  /*2c90*/  LDS.128 R20, [R31+0x1000] ;  /* 0x001000001f147984 */ /* 0x000e220000000c00 */
[----:B------:R-:W-:Y:S02]  /*2ca0*/  IADD3 R30, R29, c[0x0][0x198], RZ ;  /* 0x000066001d1e7a10 */ /* 0x000fe40007ffe0ff */
[-C--:B------:R-:W-:Y:S01]  /*2cb0*/  LEA.HI.X.SX32 R27, R27, R2.reuse, 0x1, P6 ;  /* 0x000000021b1b7211 */ /* 0x080fe200030f0eff */
[----:B--2---:R2:W-:Y:S01]  /*2cc0*/  @P4 STG.E.U16 [R24.64], R8 ;  /* 0x0000000818004986 */ /* 0x0045e2000c101504 */
[C---:B------:R-:W-:Y:S02]  /*2cd0*/  LEA R28, P6, R29.reuse, R3, 0x1 ;  /* 0x000000031d1c7211 */ /* 0x040fe400078c08ff */
[----:B------:R-:W-:Y:S02]  /*2ce0*/  ISETP.LT.AND P4, PT, R4, c[0x0][0x17c], !P0 ;  /* 0x00005f0004007a0c */ /* 0x000fe40004781270 */
[----:B------:R-:W-:-:S02]  /*2cf0*/  LEA.HI.X.SX32 R29, R29, R2, 0x1, P6 ;  /* 0x000000021d1d7211 */ /* 0x000fc400030f0eff */
[----:B------:R-:W-:Y:S02]  /*2d00*/  LEA R36, P6, R30, R3, 0x1 ;  /* 0x000000031e247211 */ /* 0x000fe400078c08ff */
[----:B------:R-:W-:Y:S02]  /*2d10*/  IADD3 R4, R0, 0xa, RZ ;  /* 0x0000000a00047810 */ /* 0x000fe40007ffe0ff */
[----:B------:R-:W-:Y:S02]  /*2d20*/  LEA.HI.X.SX32 R37, R30, R2, 0x1, P6 ;  /* 0x000000021e257211 */ /* 0x000fe400030f0eff */
[----:B--2---:R-:W-:Y:S02]  /*2d30*/  PRMT R25, R8, 0x7632, R25 ;  /* 0x0000763208197816 */ /* 0x004fe40000000019 */
[----:B------:R-:W-:Y:S02]  /*2d40*/  IADD3 R8, R30, c[0x0][0x198], RZ ;  /* 0x000066001e087a10 */ /* 0x000fe40007ffe0ff */
[----:B---3--:R-:W-:Y:S01]  /*2d50*/  PRMT R32, R12, 0x7632, R32 ;  /* 0x000076320c207816 */ /* 0x008fe20000000020 */
[----:B------:R-:W-:Y:S01]  /*2d60*/  @P3 STG.E.U16 [R26.64], R25 ;  /* 0x000000191a003986 */ /* 0x000fe2000c101504 */
[----:B------:R-:W-:-:S02]  /*2d70*/  ISETP.LT.AND P3, PT, R4, c[0x0][0x17c], !P0 ;  /* 0x00005f0004007a0c */ /* 0x000fc40004761270 */
[----:B------:R-:W-:Y:S01]  /*2d80*/  LEA R38, P6, R8, R3, 0x1 ;  /* 0x0000000308267211 */ /* 0x000fe200078c08ff */
[----:B------:R-:W2:Y:S01]  /*2d90*/  LDS.128 R24, [R42+0x1000] ;  /* 0x001000002a187984 */ /* 0x000ea20000000c00 */
[----:B------:R-:W-:Y:S02]  /*2da0*/  IADD3 R4, R0, 0xb, RZ ;  /* 0x0000000b00047810 */ /* 0x000fe40007ffe0ff */
[----:B------:R-:W-:Y:S01]  /*2db0*/  LEA.HI.X.SX32 R39, R8, R2, 0x1, P6 ;  /* 0x0000000208277211 */ /* 0x000fe200030f0eff */
[----:B------:R3:W-:Y:S01]  /*2dc0*/  @P2 STG.E.U16 [R28.64], R12 ;  /* 0x0000000c1c002986 */ /* 0x0007e2000c101504 */
[----:B------:R-:W-:Y:S02]  /*2dd0*/  ISETP.LT.AND P2, PT, R4, c[0x0][0x17c], !P0 ;  /* 0x00005f0004007a0c */ /* 0x000fe40004741270 */
[----:B------:R-:W-:Y:S01]  /*2de0*/  IADD3 R8, R8, c[0x0][0x198], RZ ;  /* 0x0000660008087a10 */ /* 0x000fe20007ffe0ff */
[----:B------:R-:W4:Y:S01]  /*2df0*/  LDS.128 R28, [R44+0x1000] ;  /* 0x001000002c1c7984 */ /* 0x000f220000000c00 */
[----:B------:R-:W-:-:S02]  /*2e00*/  IADD3 R4, R0, 0xc, RZ ;  /* 0x0000000c00047810 */ /* 0x000fc40007ffe0ff */
[-C--:B------:R-:W-:Y:S01]  /*2e10*/  LEA R40, P6, R8, R3.reuse, 0x1 ;  /* 0x0000000308287211 */ /* 0x080fe200078c08ff */
[----:B------:R5:W-:Y:S01]  /*2e20*/  @P1 STG.E.U16 [R36.64], R32 ;  /* 0x0000002024001986 */ /* 0x000be2000c101504 */
[----:B------:R-:W-:Y:S02]  /*2e30*/  ISETP.LT.AND P1, PT, R4, c[0x0][0x17c], !P0 ;  /* 0x00005f0004007a0c */ /* 0x000fe40004721270 */
[----:B------:R-:W-:Y:S01]  /*2e40*/  IADD3 R4, R0, 0xd, RZ ;  /* 0x0000000d00047810 */ /* 0x000fe20007ffe0ff */
[----:B-1----:R1:W-:Y:S01]  /*2e50*/  @P5 STG.E.U16 [R38.64], R16 ;  /* 0x0000001026005986 */ /* 0x0023e2000c101504 */
[C---:B---3--:R-:W-:Y:S02]  /*2e60*/  IADD3 R12, R8.reuse, c[0x0][0x198], RZ ;  /* 0x00006600080c7a10 */ /* 0x048fe40007ffe0ff */
[----:B------:R-:W-:Y:S02]  /*2e70*/  LEA.HI.X.SX32 R41, R8, R2, 0x1, P6 ;  /* 0x0000000208297211 */ /* 0x000fe400030f0eff */
[----:B------:R-:W-:-:S02]  /*2e80*/  LEA R42, P6, R12, R3, 0x1 ;  /* 0x000000030c2a7211 */ /* 0x000fc400078c08ff */
[----:B------:R-:W-:Y:S02]  /*2e90*/  ISETP.LT.AND P5, PT, R4, c[0x0][0x17c], !P0 ;  /* 0x00005f0004007a0c */ /* 0x000fe400047a1270 */
[----:B-----5:R-:W-:Y:S02]  /*2ea0*/  PRMT R32, R16, 0x7632, R32 ;  /* 0x0000763210207816 */ /* 0x020fe40000000020 */
[----:B------:R-:W-:Y:S02]  /*2eb0*/  IADD3 R8, R12, c[0x0][0x198], RZ ;  /* 0x000066000c087a10 */ /* 0x000fe40007ffe0ff */
[----:B------:R-:W-:Y:S01]  /*2ec0*/  IADD3 R4, R0, 0xe, RZ ;  /* 0x0000000e00047810 */ /* 0x000fe20007ffe0ff */
[----:B------:R3:W-:Y:S01]  /*2ed0*/  @P4 STG.E.U16 [R40.64], R32 ;  /* 0x0000002028004986 */ /* 0x0007e2000c101504 */
[----:B------:R-:W-:Y:S02]  /*2ee0*/  LEA.HI.X.SX32 R43, R12, R2, 0x1, P6 ;  /* 0x000000020c2b7211 */ /* 0x000fe400030f0eff */
[----:B------:R-:W-:-:S02]  /*2ef0*/  LEA R36, P6, R8, R3, 0x1 ;  /* 0x0000000308247211 */ /* 0x000fc400078c08ff */
[----:B------:R-:W-:Y:S01]  /*2f00*/  ISETP.LT.AND P4, PT, R4, c[0x0][0x17c], !P0 ;  /* 0x00005f0004007a0c */ /* 0x000fe20004781270 */
[----:B0-----:R0:W-:Y:S01]  /*2f10*/  @P3 STG.E.U16 [R42.64], R20 ;  /* 0x000000142a003986 */ /* 0x0011e2000c101504 */
[----:B------:R-:W-:Y:S02]  /*2f20*/  IADD3 R12, R8, c[0x0][0x198], RZ ;  /* 0x00006600080c7a10 */ /* 0x000fe40007ffe0ff */
[----:B------:R-:W-:Y:S02]  /*2f30*/  IADD3 R4, R0, 0xf, RZ ;  /* 0x0000000f00047810 */ /* 0x000fe40007ffe0ff */
[----:B------:R-:W-:Y:S02]  /*2f40*/  LEA.HI.X.SX32 R37, R8, R2, 0x1, P6 ;  /* 0x0000000208257211 */ /* 0x000fe400030f0eff */
[----:B-1----:R-:W-:Y:S02]  /*2f50*/  PRMT R16, R20, 0x7632, R16 ;  /* 0x0000763214107816 */ /* 0x002fe40000000010 */
[----:B------:R-:W-:-:S02]  /*2f60*/  LEA R38, P6, R12, R3, 0x1 ;  /* 0x000000030c267211 */ /* 0x000fc400078c08ff */
[----:B------:R-:W-:Y:S01]  /*2f70*/  ISETP.LT.AND P3, PT, R4, c[0x0][0x17c], !P0 ;  /* 0x00005f0004007a0c */ /* 0x000fe20004761270 */
[----:B------:R1:W-:Y:S01]  /*2f80*/  @P2 STG.E.U16 [R36.64], R16 ;  /* 0x0000001024002986 */ /* 0x0003e2000c101504 */
[----:B------:R-:W-:Y:S02]  /*2f90*/  IADD3 R8, R12, c[0x0][0x198], RZ ;  /* 0x000066000c087a10 */ /* 0x000fe40007ffe0ff */
[----:B------:R-:W-:Y:S02]  /*2fa0*/  IADD3 R4, R0, 0x10, RZ ;  /* 0x0000001000047810 */ /* 0x000fe40007ffe0ff */
[----:B------:R-:W-:Y:S02]  /*2fb0*/  LEA.HI.X.SX32 R39, R12, R2, 0x1, P6 ;  /* 0x000000020c277211 */ /* 0x000fe400030f0eff */
[----:B---3--:R-:W-:Y:S02]  /*2fc0*/  LEA R40, P6, R8, R3, 0x1 ;  /* 0x0000000308287211 */ /* 0x008fe400078c08ff */
[----:B------:R-:W-:Y:S01]  /*2fd0*/  ISETP.LT.AND P2, PT, R4, c[0x0][0x17c], !P0 ;  /* 0x00005f0004007a0c */ /* 0x000fe20004741270 */
[----:B--2---:R2:W-:Y:S01]  /*2fe0*/  @P1 STG.E.U16 [R38.64], R24 ;  /* 0x0000001826001986 */ /* 0x0045e2000c101504 */
[----:B------:R-:W-:-:S02]  /*2ff0*/  IADD3 R12, R8, c[0x0][0x198], RZ ;  /* 0x00006600080c7a10 */ /* 0x000fc40007ffe0ff */
[----:B------:R-:W-:Y:S02]  /*3000*/  IADD3 R4, R0, 0x11, RZ ;  /* 0x0000001100047810 */ /* 0x000fe40007ffe0ff */
[----:B------:R-:W-:Y:S02]  /*3010*/  LEA.HI.X.SX32 R41, R8, R2, 0x1, P6 ;  /* 0x0000000208297211 */ /* 0x000fe400030f0eff */
[----:B0-----:R-:W-:Y:S02]  /*3020*/  LEA R42, P6, R12, R3, 0x1 ;  /* 0x000000030c2a7211 */ /* 0x001fe400078c08ff */
[----:B------:R-:W-:Y:S02]  /*3030*/  PRMT R20, R24, 0x7632, R20 ;  /* 0x0000763218147816 */ /* 0x000fe40000000014 */
[----:B------:R-:W-:Y:S02]  /*3040*/  ISETP.LT.AND P1, PT, R4, c[0x0][0x17c], !P0 ;  /* 0x00005f0004007a0c */ /* 0x000fe40004721270 */
[----:B------:R-:W-:Y:S01]  /*3050*/  IADD3 R8, R12, c[0x0][0x198], RZ ;  /* 0x000066000c087a10 */ /* 0x000fe20007ffe0ff */
[----:B------:R0:W-:Y:S01]  /*3060*/  @P5 STG.E.U16 [R40.64], R20 ;  /* 0x0000001428005986 */ /* 0x0001e2000c101504 */
[----:B------:R-:W-:-:S02]  /*3070*/  IADD3 R4, R0, 0x12, RZ ;  /* 0x0000001200047810 */ /* 0x000fc40007ffe0ff */
[-C--:B------:R-:W-:Y:S02]  /*3080*/  LEA.HI.X.SX32 R43, R12, R2.reuse, 0x1, P6 ;  /* 0x000000020c2b7211 */ /* 0x080fe400030f0eff */
[----:B-1----:R-:W-:Y:S02]  /*3090*/  LEA R36, P6, R8, R3, 0x1 ;  /* 0x0000000308247211 */ /* 0x002fe400078c08ff */
[----:B------:R-:W-:Y:S01]  /*30a0*/  ISETP.LT.AND P5, PT, R4, c[0x0][0x17c], !P0 ;  /* 0x00005f0004007a0c */ /* 0x000fe200047a1270 */
[----:B----4-:R1:W-:Y:S01]  /*30b0*/  @P4 STG.E.U16 [R42.64], R28 ;  /* 0x0000001c2a004986 */ /* 0x0103e2000c101504 */
[----:B------:R-:W-:Y:S02]  /*30c0*/  IADD3 R12, R8, c[0x0][0x198], RZ ;  /* 0x00006600080c7a10 */ /* 0x000fe40007ffe0ff */
[----:B------:R-:W-:Y:S02]  /*30d0*/  IADD3 R4, R0, 0x13, RZ ;  /* 0x0000001300047810 */ /* 0x000fe40007ffe0ff */
[----:B------:R-:W-:-:S02]  /*30e0*/  LEA.HI.X.SX32 R37, R8, R2, 0x1, P6 ;  /* 0x0000000208257211 */ /* 0x000fc400030f0eff */
[----:B------:R-:W-:Y:S02]  /*30f0*/  PRMT R16, R28, 0x7632, R16 ;  /* 0x000076321c107816 */ /* 0x000fe40000000010 */
[----:B--2---:R-:W-:Y:S02]  /*3100*/  LEA R38, P6, R12, R3, 0x1 ;  /* 0x000000030c267211 */ /* 0x004fe400078c08ff */
[----:B------:R-:W-:Y:S01]  /*3110*/  ISETP.LT.AND P4, PT, R4, c[0x0][0x17c], !P0 ;  /* 0x00005f0004007a0c */ /* 0x000fe20004781270 */
[----:B------:R2:W-:Y:S01]  /*3120*/  @P3 STG.E.U16 [R36.64], R16 ;  /* 0x0000001024003986 */ /* 0x0005e2000c101504 */
[----:B------:R-:W-:Y:S02]  /*3130*/  IADD3 R8, R12, c[0x0][0x198], RZ ;  /* 0x000066000c087a10 */ /* 0x000fe40007ffe0ff */
[----:B------:R-:W-:Y:S02]  /*3140*/  IADD3 R4, R0, 0x14, RZ ;  /* 0x0000001400047810 */ /* 0x000fe40007ffe0ff */
[----:B------:R-:W-:-:S02]  /*3150*/  LEA.HI.X.SX32 R39, R12, R2, 0x1, P6 ;  /* 0x000000020c277211 */ /* 0x000fc400030f0eff */
[-C--:B0-----:R-:W-:Y:S02]  /*3160*/  LEA R40, P6, R8, R3.reuse, 0x1 ;  /* 0x0000000308287211 */ /* 0x081fe400078c08ff */
[----:B------:R-:W-:Y:S01]  /*3170*/  ISETP.LT.AND P3, PT, R4, c[0x0][0x17c], !P0 ;  /* 0x00005f0004007a0c */ /* 0x000fe20004761270 */
[----:B------:R0:W-:Y:S01]  /*3180*/  @P2 STG.E.U16 [R38.64], R33 ;  /* 0x0000002126002986 */ /* 0x0001e2000c101504 */
[----:B------:R-:W-:Y:S02]  /*3190*/  IADD3 R12, R8, c[0x0][0x198], RZ ;  /* 0x00006600080c7a10 */ /* 0x000fe40007ffe0ff */
[----:B------:R-:W-:Y:S02]  /*31a0*/  IADD3 R4, R0, 0x15, RZ ;  /* 0x0000001500047810 */ /* 0x000fe40007ffe0ff */
[----:B------:R-:W-:Y:S02]  /*31b0*/  LEA.HI.X.SX32 R41, R8, R2, 0x1, P6 ;  /* 0x0000000208297211 */ /* 0x000fe400030f0eff */
[----:B-1----:R-:W-:-:S02]  /*31c0*/  LEA R42, P6, R12, R3, 0x1 ;  /* 0x000000030c2a7211 */ /* 0x002fc400078c08ff */
[----:B------:R-:W-:Y:S02]  /*31d0*/  PRMT R20, R33, 0x7632, R20 ;  /* 0x0000763221147816 */ /* 0x000fe40000000014 */
[----:B------:R-:W-:Y:S02]  /*31e0*/  ISETP.LT.AND P2, PT, R4, c[0x0][0x17c], !P0 ;  /* 0x00005f0004007a0c */ /* 0x000fe40004741270 */
[----:B------:R-:W-:Y:S01]  /*31f0*/  IADD3 R8, R12, c[0x0][0x198], RZ ;  /* 0x000066000c087a10 */ /* 0x000fe20007ffe0ff */
[----:B------:R-:W-:Y:S01]  /*3200*/  @P1 STG.E.U16 [R40.64], R20 ;  /* 0x0000001428001986 */ /* 0x000fe2000c101504 */
[----:B------:R-:W-:Y:S02]  /*3210*/  IADD3 R4, R0, 0x16, RZ ;  /* 0x0000001600047810 */ /* 0x000fe40007ffe0ff */
[----:B------:R-:W-:Y:S02]  /*3220*/  LEA.HI.X.SX32 R43, R12, R2, 0x1, P6 ;  /* 0x000000020c2b7211 */ /* 0x000fe400030f0eff */
[----:B--2---:R-:W-:-:S02]  /*3230*/  LEA R36, P6, R8, R3, 0x1 ;  /* 0x0000000308247211 */ /* 0x004fc400078c08ff */
[----:B------:R-:W-:Y:S01]  /*3240*/  ISETP.LT.AND P1, PT, R4, c[0x0][0x17c], !P0 ;  /* 0x00005f0004007a0c */ /* 0x000fe20004721270 */
[----:B------:R1:W-:Y:S01]  /*3250*/  @P5 STG.E.U16 [R42.64], R5 ;  /* 0x000000052a005986 */ /* 0x0003e2000c101504 */
[----:B------:R-:W-:Y:S02]  /*3260*/  IADD3 R12, R8, c[0x0][0x198], RZ ;  /* 0x00006600080c7a10 */ /* 0x000fe40007ffe0ff */
[----:B------:R-:W-:Y:S02]  /*3270*/  IADD3 R4, R0, 0x17, RZ ;  /* 0x0000001700047810 */ /* 0x000fe40007ffe0ff */
[----:B------:R-:W-:Y:S02]  /*3280*/  LEA.HI.X.SX32 R37, R8, R2, 0x1, P6 ;  /* 0x0000000208257211 */ /* 0x000fe400030f0eff */
[----:B------:R-:W-:Y:S02]  /*3290*/  PRMT R16, R5, 0x7632, R16 ;  /* 0x0000763205107816 */ /* 0x000fe40000000010 */
[----:B------:R-:W-:-:S02]  /*32a0*/  LEA R32, P6, R12, R3, 0x1 ;  /* 0x000000030c207211 */ /* 0x000fc400078c08ff */
[----:B------:R-:W-:Y:S01]  /*32b0*/  ISETP.LT.AND P5, PT, R4, c[0x0][0x17c], !P0 ;  /* 0x00005f0004007a0c */ /* 0x000fe200047a1270 */
[----:B------:R2:W-:Y:S01]  /*32c0*/  @P4 STG.E.U16 [R36.64], R16 ;  /* 0x0000001024004986 */ /* 0x0005e2000c101504 */
[----:B------:R-:W-:Y:S02]  /*32d0*/  IADD3 R4, R0, 0x18, RZ ;  /* 0x0000001800047810 */ /* 0x000fe40007ffe0ff */
[C---:B------:R-:W-:Y:S02]  /*32e0*/  IADD3 R8, R12.reuse, c[0x0][0x198], RZ ;  /* 0x000066000c087a10 */ /* 0x040fe40007ffe0ff */
[----:B0-----:R-:W-:Y:S02]  /*32f0*/  LEA.HI.X.SX32 R33, R12, R2, 0x1, P6 ;  /* 0x000000020c217211 */ /* 0x001fe400030f0eff */
[----:B------:R-:W-:Y:S02]  /*3300*/  ISETP.LT.AND P4, PT, R4, c[0x0][0x17c], !P0 ;  /* 0x00005f0004007a0c */ /* 0x000fe40004781270 */
[----:B-1----:R-:W-:Y:S01]  /*3310*/  IADD3 R5, R0, 0x19, RZ ;  /* 0x0000001900057810 */ /* 0x002fe20007ffe0ff */
[----:B------:R0:W-:Y:S01]  /*3320*/  @P3 STG.E.U16 [R32.64], R9 ;  /* 0x0000000920003986 */ /* 0x0001e2000c101504 */
[----:B------:R-:W-:-:S02]  /*3330*/  LEA R4, P6, R8, R3, 0x1 ;  /* 0x0000000308047211 */ /* 0x000fc400078c08ff */
[C---:B------:R-:W-:Y:S02]  /*3340*/  IADD3 R12, R8.reuse, c[0x0][0x198], RZ ;  /* 0x00006600080c7a10 */ /* 0x040fe40007ffe0ff */
[----:B------:R-:W-:Y:S02]  /*3350*/  ISETP.LT.AND P3, PT, R5, c[0x0][0x17c], !P0 ;  /* 0x00005f0005007a0c */ /* 0x000fe40004761270 */
[----:B------:R-:W-:Y:S02]  /*3360*/  LEA.HI.X.SX32 R5, R8, R2, 0x1, P6 ;  /* 0x0000000208057211 */ /* 0x000fe400030f0eff */
[----:B------:R-:W-:Y:S02]  /*3370*/  PRMT R20, R9, 0x7632, R20 ;  /* 0x0000763209147816 */ /* 0x000fe40000000014 */
[----:B------:R-:W-:Y:S02]  /*3380*/  LEA R38, P6, R12, R3, 0x1 ;  /* 0x000000030c267211 */ /* 0x000fe400078c08ff */
[----:B------:R-:W-:Y:S01]  /*3390*/  IADD3 R8, R0, 0x1a, RZ ;  /* 0x0000001a00087810 */ /* 0x000fe20007ffe0ff */
[----:B------:R1:W-:Y:S01]  /*33a0*/  @P2 STG.E.U16 [R4.64], R20 ;  /* 0x0000001404002986 */ /* 0x0003e2000c101504 */
[----:B--2---:R-:W-:-:S02]  /*33b0*/  IADD3 R16, R12, c[0x0][0x198], RZ ;  /* 0x000066000c107a10 */ /* 0x004fc40007ffe0ff */
[-C--:B------:R-:W-:Y:S02]  /*33c0*/  LEA.HI.X.SX32 R39, R12, R2.reuse, 0x1, P6 ;  /* 0x000000020c277211 */ /* 0x080fe400030f0eff */
[----:B------:R-:W-:Y:S02]  /*33d0*/  ISETP.LT.AND P2, PT, R8, c[0x0][0x17c], !P0 ;  /* 0x00005f0008007a0c */ /* 0x000fe40004741270 */
[----:B------:R-:W-:Y:S01]  /*33e0*/  LEA R36, P6, R16, R3, 0x1 ;  /* 0x0000000310247211 */ /* 0x000fe200078c08ff */
[----:B------:R2:W-:Y:S01]  /*33f0*/  @P1 STG.E.U16 [R38.64], R13 ;  /* 0x0000000d26001986 */ /* 0x0005e2000c101504 */
[----:B------:R-:W-:Y:S02]  /*3400*/  IADD3 R8, R0, 0x1b, RZ ;  /* 0x0000001b00087810 */ /* 0x000fe40007ffe0ff */
[C---:B0-----:R-:W-:Y:S02]  /*3410*/  IADD3 R9, R16.reuse, c[0x0][0x198], RZ ;  /* 0x0000660010097a10 */ /* 0x041fe40007ffe0ff */
[----:B------:R-:W-:-:S02]  /*3420*/  LEA.HI.X.SX32 R37, R16, R2, 0x1, P6 ;  /* 0x0000000210257211 */ /* 0x000fc400030f0eff */
[----:B------:R-:W-:Y:S02]  /*3430*/  ISETP.LT.AND P1, PT, R8, c[0x0][0x17c], !P0 ;  /* 0x00005f0008007a0c */ /* 0x000fe40004721270 */
[----:B------:R-:W-:Y:S02]  /*3440*/  LEA R8, P6, R9, R3, 0x1 ;  /* 0x0000000309087211 */ /* 0x000fe400078c08ff */
[----:B------:R-:W-:Y:S02]  /*3450*/  PRMT R24, R13, 0x7632, R24 ;  /* 0x000076320d187816 */ /* 0x000fe40000000018 */
[C---:B------:R-:W-:Y:S02]  /*3460*/  IADD3 R16, R9.reuse, c[0x0][0x198], RZ ;  /* 0x0000660009107a10 */ /* 0x040fe40007ffe0ff */
[----:B------:R-:W-:Y:S01]  /*3470*/  LEA.HI.X.SX32 R9, R9, R2, 0x1, P6 ;  /* 0x0000000209097211 */ /* 0x000fe200030f0eff */
[----:B------:R0:W-:Y:S01]  /*3480*/  @P5 STG.E.U16 [R36.64], R24 ;  /* 0x0000001824005986 */ /* 0x0001e2000c101504 */
[----:B-1----:R-:W-:-:S02]  /*3490*/  IADD3 R5, R0, 0x1d, RZ ;  /* 0x0000001d00057810 */ /* 0x002fc40007ffe0ff */
[----:B------:R-:W-:Y:S01]  /*34a0*/  IADD3 R12, R0, 0x1c, RZ ;  /* 0x0000001c000c7810 */ /* 0x000fe20007ffe0ff */
[----:B------:R1:W-:Y:S01]  /*34b0*/  @P4 STG.E.U16 [R8.64], R17 ;  /* 0x0000001108004986 */ /* 0x0003e2000c101504 */
[C---:B------:R-:W-:Y:S02]  /*34c0*/  LEA R4, P6, R16.reuse, R3, 0x1 ;  /* 0x0000000310047211 */ /* 0x040fe400078c08ff */
[----:B--2---:R-:W-:Y:S02]  /*34d0*/  IADD3 R13, R16, c[0x0][0x198], RZ ;  /* 0x00006600100d7a10 */ /* 0x004fe40007ffe0ff */
[----:B------:R-:W-:Y:S02]  /*34e0*/  ISETP.LT.AND P4, PT, R5, c[0x0][0x17c], !P0 ;  /* 0x00005f0005007a0c */ /* 0x000fe40004781270 */
[----:B------:R-:W-:Y:S02]  /*34f0*/  ISETP.LT.AND P5, PT, R12, c[0x0][0x17c], !P0 ;  /* 0x00005f000c007a0c */ /* 0x000fe400047a1270 */
[----:B------:R-:W-:-:S02]  /*3500*/  LEA.HI.X.SX32 R5, R16, R2, 0x1, P6 ;  /* 0x0000000210057211 */ /* 0x000fc400030f0eff */
[CC--:B------:R-:W-:Y:S02]  /*3510*/  LEA R12, P6, R13.reuse, R3.reuse, 0x1 ;  /* 0x000000030d0c7211 */ /* 0x0c0fe400078c08ff */
[----:B------:R-:W-:Y:S02]  /*3520*/  IADD3 R20, R13, c[0x0][0x198], RZ ;  /* 0x000066000d147a10 */ /* 0x000fe40007ffe0ff */
[----:B0-----:R-:W-:Y:S02]  /*3530*/  PRMT R24, R17, 0x7632, R24 ;  /* 0x0000763211187816 */ /* 0x001fe40000000018 */
[----:B------:R-:W-:Y:S02]  /*3540*/  LEA.HI.X.SX32 R13, R13, R2, 0x1, P6 ;  /* 0x000000020d0d7211 */ /* 0x000fe400030f0eff */
[----:B------:R-:W-:Y:S01]  /*3550*/  LEA R32, P6, R20, R3, 0x1 ;  /* 0x0000000314207211 */ /* 0x000fe200078c08ff */
[----:B------:R0:W-:Y:S01]  /*3560*/  @P3 STG.E.U16 [R4.64], R24 ;  /* 0x0000001804003986 */ /* 0x0001e2000c101504 */
[----:B-1----:R-:W-:-:S02]  /*3570*/  IADD3 R8, R0, 0x1f, RZ ;  /* 0x0000001f00087810 */ /* 0x002fc40007ffe0ff */
[C---:B------:R-:W-:Y:S01]  /*3580*/  IADD3 R9, R20.reuse, c[0x0][0x198], RZ ;  /* 0x0000660014097a10 */ /* 0x040fe20007ffe0ff */
[----:B------:R1:W-:Y:S01]  /*3590*/  @P2 STG.E.U16 [R12.64], R21 ;  /* 0x000000150c002986 */ /* 0x0003e2000c101504 */
[----:B------:R-:W-:Y:S02]  /*35a0*/  LEA.HI.X.SX32 R33, R20, R2, 0x1, P6 ;  /* 0x0000000214217211 */ /* 0x000fe400030f0eff */
[----:B------:R-:W-:Y:S02]  /*35b0*/  ISETP.LT.AND P2, PT, R8, c[0x0][0x17c], !P0 ;  /* 0x00005f0008007a0c */ /* 0x000fe40004741270 */
[----:B------:R-:W-:Y:S02]  /*35c0*/  LEA R8, P6, R9, R3, 0x1 ;  /* 0x0000000309087211 */ /* 0x000fe400078c08ff */
[----:B------:R-:W-:Y:S02]  /*35d0*/  IADD3 R16, R0, 0x1e, RZ ;  /* 0x0000001e00107810 */ /* 0x000fe40007ffe0ff */
[----:B------:R-:W-:-:S02]  /*35e0*/  PRMT R20, R21, 0x7632, R20 ;  /* 0x0000763215147816 */ /* 0x000fc40000000014 */
[C---:B------:R-:W-:Y:S02]  /*35f0*/  IADD3 R17, R9.reuse, c[0x0][0x198], RZ ;  /* 0x0000660009117a10 */ /* 0x040fe40007ffe0ff */
[----:B------:R-:W-:Y:S01]  /*3600*/  LEA.HI.X.SX32 R9, R9, R2, 0x1, P6 ;  /* 0x0000000209097211 */ /* 0x000fe200030f0eff */
[----:B------:R-:W-:Y:S01]  /*3610*/  @P1 STG.E.U16 [R32.64], R20 ;  /* 0x0000001420001986 */ /* 0x000fe2000c101504 */
[----:B0-----:R-:W-:Y:S02]  /*3620*/  IADD3 R5, R0, 0x21, RZ ;  /* 0x0000002100057810 */ /* 0x001fe40007ffe0ff */
[----:B------:R-:W-:Y:S01]  /*3630*/  ISETP.LT.AND P3, PT, R16, c[0x0][0x17c], !P0 ;  /* 0x00005f0010007a0c */ /* 0x000fe20004761270 */
[----:B------:R0:W-:Y:S01]  /*3640*/  @P5 STG.E.U16 [R8.64], R25 ;  /* 0x0000001908005986 */ /* 0x0001e2000c101504 */
[----:B------:R-:W-:Y:S02]  /*3650*/  LEA R4, P6, R17, R3, 0x1 ;  /* 0x0000000311047211 */ /* 0x000fe400078c08ff */
[----:B------:R-:W-:-:S02]  /*3660*/  IADD3 R16, R0, 0x20, RZ ;  /* 0x0000002000107810 */ /* 0x000fc40007ffe0ff */
[----:B-1----:R-:W-:Y:S02]  /*3670*/  IADD3 R13, R17, c[0x0][0x198], RZ ;  /* 0x00006600110d7a10 */ /* 0x002fe40007ffe0ff */
[----:B------:R-:W-:Y:S02]  /*3680*/  ISETP.LT.AND P5, PT, R5, c[0x0][0x17c], !P0 ;  /* 0x00005f0005007a0c */ /* 0x000fe400047a1270 */
[----:B------:R-:W-:Y:S02]  /*3690*/  LEA.HI.X.SX32 R5, R17, R2, 0x1, P6 ;  /* 0x0000000211057211 */ /* 0x000fe400030f0eff */
[----:B------:R-:W-:Y:S02]  /*36a0*/  PRMT R21, R25, 0x7632, R21 ;  /* 0x0000763219157816 */ /* 0x000fe40000000015 */
[----:B------:R-:W-:Y:S02]  /*36b0*/  ISETP.LT.AND P1, PT, R16, c[0x0][0x17c], !P0 ;  /* 0x00005f0010007a0c */ /* 0x000fe40004721270 */
[----:B------:R-:W-:Y:S01]  /*36c0*/  LEA R12, P6, R13, R3, 0x1 ;  /* 0x000000030d0c7211 */ /* 0x000fe200078c08ff */
[----:B------:R1:W-:Y:S01]  /*36d0*/  @P4 STG.E.U16 [R4.64], R21 ;  /* 0x0000001504004986 */ /* 0x0003e2000c101504 */
[----:B------:R-:W-:-:S02]  /*36e0*/  IADD3 R16, R0, 0x22, RZ ;  /* 0x0000002200107810 */ /* 0x000fc40007ffe0ff */
[C---:B------:R-:W-:Y:S02]  /*36f0*/  IADD3 R17, R13.reuse, c[0x0][0x198], RZ ;  /* 0x000066000d117a10 */ /* 0x040fe40007ffe0ff */
[----:B------:R-:W-:Y:S02]  /*3700*/  LEA.HI.X.SX32 R13, R13, R2, 0x1, P6 ;  /* 0x000000020d0d7211 */ /* 0x000fe400030f0eff */
[----:B------:R-:W-:Y:S02]  /*3710*/  ISETP.LT.AND P4, PT, R16, c[0x0][0x17c], !P0 ;  /* 0x00005f0010007a0c */ /* 0x000fe40004781270 */
[C---:B------:R-:W-:Y:S01]  /*3720*/  LEA R16, P6, R17.reuse, R3, 0x1 ;  /* 0x0000000311107211 */ /* 0x040fe200078c08ff */
[----:B------:R2:W-:Y:S01]  /*3730*/  @P3 STG.E.U16 [R12.64], R29 ;  /* 0x0000001d0c003986 */ /* 0x0005e2000c101504 */
[----:B0-----:R-:W-:Y:S02]  /*3740*/  IADD3 R8, R0, 0x23, RZ ;  /* 0x0000002300087810 */ /* 0x001fe40007ffe0ff */
[----:B------:R-:W-:-:S02]  /*3750*/  IADD3 R9, R17, c[0x0][0x198], RZ ;  /* 0x0000660011097a10 */ /* 0x000fc40007ffe0ff */
[-C--:B------:R-:W-:Y:S02]  /*3760*/  LEA.HI.X.SX32 R17, R17, R2.reuse, 0x1, P6 ;  /* 0x0000000211117211 */ /* 0x080fe400030f0eff */
[----:B------:R-:W-:Y:S02]  /*3770*/  ISETP.LT.AND P3, PT, R8, c[0x0][0x17c], !P0 ;  /* 0x00005f0008007a0c */ /* 0x000fe40004761270 */
[----:B------:R-:W-:Y:S02]  /*3780*/  LEA R8, P6, R9, R3, 0x1 ;  /* 0x0000000309087211 */ /* 0x000fe400078c08ff */
[----:B------:R-:W-:Y:S02]  /*3790*/  PRMT R24, R29, 0x7632, R24 ;  /* 0x000076321d187816 */ /* 0x000fe40000000018 */
[C---:B-1----:R-:W-:Y:S02]  /*37a0*/  IADD3 R21, R9.reuse, c[0x0][0x198], RZ ;  /* 0x0000660009157a10 */ /* 0x042fe40007ffe0ff */
[----:B------:R-:W-:Y:S01]  /*37b0*/  LEA.HI.X.SX32 R9, R9, R2, 0x1, P6 ;  /* 0x0000000209097211 */ /* 0x000fe200030f0eff */
[----:B------:R0:W-:Y:S01]  /*37c0*/  @P2 STG.E.U16 [R16.64], R24 ;  /* 0x0000001810002986 */ /* 0x0001e2000c101504 */
[----:B------:R-:W-:-:S02]  /*37d0*/  IADD3 R5, R0, 0x25, RZ ;  /* 0x0000002500057810 */ /* 0x000fc40007ffe0ff */
[CC--:B------:R-:W-:Y:S01]  /*37e0*/  LEA R4, P6, R21.reuse, R3.reuse, 0x1 ;  /* 0x0000000315047211 */ /* 0x0c0fe200078c08ff */
[----:B------:R1:W-:Y:S01]  /*37f0*/  @P1 STG.E.U16 [R8.64], R34 ;  /* 0x0000002208001986 */ /* 0x0003e2000c101504 */
[----:B--2---:R-:W-:Y:S02]  /*3800*/  IADD3 R13, R21, c[0x0][0x198], RZ ;  /* 0x00006600150d7a10 */ /* 0x004fe40007ffe0ff */
[----:B------:R-:W-:Y:S02]  /*3810*/  ISETP.LT.AND P1, PT, R5, c[0x0][0x17c], !P0 ;  /* 0x00005f0005007a0c */ /* 0x000fe40004721270 */
[----:B------:R-:W-:Y:S02]  /*3820*/  LEA.HI.X.SX32 R5, R21, R2, 0x1, P6 ;  /* 0x0000000215057211 */ /* 0x000fe400030f0eff */
[----:B------:R-:W-:Y:S02]  /*3830*/  PRMT R21, R34, 0x7632, R21 ;  /* 0x0000763222157816 */ /* 0x000fe40000000015 */
[----:B------:R-:W-:-:S02]  /*3840*/  LEA R12, P6, R13, R3, 0x1 ;  /* 0x000000030d0c7211 */ /* 0x000fc400078c08ff */
[C---:B0-----:R-:W-:Y:S01]  /*3850*/  IADD3 R16, R0.reuse, 0x26, RZ ;  /* 0x0000002600107810 */ /* 0x041fe20007ffe0ff */
[----:B------:R0:W-:Y:S01]  /*3860*/  @P5 STG.E.U16 [R4.64], R21 ;  /* 0x0000001504005986 */ /* 0x0001e2000c101504 */
[C---:B------:R-:W-:Y:S02]  /*3870*/  IADD3 R17, R13.reuse, c[0x0][0x198], RZ ;  /* 0x000066000d117a10 */ /* 0x040fe40007ffe0ff */
[----:B------:R-:W-:Y:S02]  /*3880*/  IADD3 R20, R0, 0x24, RZ ;  /* 0x0000002400147810 */ /* 0x000fe40007ffe0ff */
[----:B------:R-:W-:Y:S02]  /*3890*/  LEA.HI.X.SX32 R13, R13, R2, 0x1, P6 ;  /* 0x000000020d0d7211 */ /* 0x000fe400030f0eff */
[----:B------:R-:W-:Y:S02]  /*38a0*/  ISETP.LT.AND P5, PT, R16, c[0x0][0x17c], !P0 ;  /* 0x00005f0010007a0c */ /* 0x000fe400047a1270 */
[----:B------:R-:W-:Y:S01]  /*38b0*/  LEA R16, P6, R17, R3, 0x1 ;  /* 0x0000000311107211 */ /* 0x000fe200078c08ff */
[----:B------:R2:W-:Y:S01]  /*38c0*/  @P4 STG.E.U16 [R12.64], R6 ;  /* 0x000000060c004986 */ /* 0x0005e2000c101504 */
[----:B-1----:R-:W-:-:S02]  /*38d0*/  IADD3 R8, R0, 0x27, RZ ;  /* 0x0000002700087810 */ /* 0x002fc40007ffe0ff */
[----:B------:R-:W-:Y:S02]  /*38e0*/  ISETP.LT.AND P2, PT, R20, c[0x0][0x17c], !P0 ;  /* 0x00005f0014007a0c */ /* 0x000fe40004741270 */
[C---:B------:R-:W-:Y:S02]  /*38f0*/  IADD3 R9, R17.reuse, c[0x0][0x198], RZ ;  /* 0x0000660011097a10 */ /* 0x040fe40007ffe0ff */
[----:B------:R-:W-:Y:S02]  /*3900*/  LEA.HI.X.SX32 R17, R17, R2, 0x1, P6 ;  /* 0x0000000211117211 */ /* 0x000fe400030f0eff */
[----:B------:R-:W-:Y:S02]  /*3910*/  ISETP.LT.AND P4, PT, R8, c[0x0][0x17c], !P0 ;  /* 0x00005f0008007a0c */ /* 0x000fe40004781270 */
[----:B------:R-:W-:Y:S02]  /*3920*/  LEA R8, P6, R9, R3, 0x1 ;  /* 0x0000000309087211 */ /* 0x000fe400078c08ff */
[----:B------:R-:W-:-:S02]  /*3930*/  PRMT R24, R6, 0x7632, R24 ;  /* 0x0000763206187816 */ /* 0x000fc40000000018 */
[C---:B0-----:R-:W-:Y:S02]  /*3940*/  IADD3 R21, R9.reuse, c[0x0][0x198], RZ ;  /* 0x0000660009157a10 */ /* 0x041fe40007ffe0ff */
[----:B------:R-:W-:Y:S01]  /*3950*/  LEA.HI.X.SX32 R9, R9, R2, 0x1, P6 ;  /* 0x0000000209097211 */ /* 0x000fe200030f0eff */
[----:B------:R0:W-:Y:S01]  /*3960*/  @P3 STG.E.U16 [R16.64], R24 ;  /* 0x0000001810003986 */ /* 0x0001e2000c101504 */
[----:B------:R-:W-:Y:S02]  /*3970*/  IADD3 R5, R0, 0x29, RZ ;  /* 0x0000002900057810 */ /* 0x000fe40007ffe0ff */
[C---:B------:R-:W-:Y:S01]  /*3980*/  LEA R4, P6, R21.reuse, R3, 0x1 ;  /* 0x0000000315047211 */ /* 0x040fe200078c08ff */
[----:B------:R1:W-:Y:S01]  /*3990*/  @P2 STG.E.U16 [R8.64], R10 ;  /* 0x0000000a08002986 */ /* 0x0003e2000c101504 */
[----:B--2---:R-:W-:Y:S02]  /*39a0*/  IADD3 R13, R21, c[0x0][0x198], RZ ;  /* 0x00006600150d7a10 */ /* 0x004fe40007ffe0ff */
[----:B------:R-:W-:-:S02]  /*39b0*/  ISETP.LT.AND P2, PT, R5, c[0x0][0x17c], !P0 ;  /* 0x00005f0005007a0c */ /* 0x000fc40004741270 */
[-C--:B------:R-:W-:Y:S02]  /*39c0*/  LEA.HI.X.SX32 R5, R21, R2.reuse, 0x1, P6 ;  /* 0x0000000215057211 */ /* 0x080fe400030f0eff */
[CC--:B------:R-:W-:Y:S02]  /*39d0*/  LEA R12, P6, R13.reuse, R3.reuse, 0x1 ;  /* 0x000000030d0c7211 */ /* 0x0c0fe400078c08ff */
[C---:B0-----:R-:W-:Y:S02]  /*39e0*/  IADD3 R17, R13.reuse, c[0x0][0x198], RZ ;  /* 0x000066000d117a10 */ /* 0x041fe40007ffe0ff */
[----:B------:R-:W-:Y:S02]  /*39f0*/  IADD3 R20, R0, 0x28, RZ ;  /* 0x0000002800147810 */ /* 0x000fe40007ffe0ff */
[----:B------:R-:W-:Y:S02]  /*3a00*/  LEA.HI.X.SX32 R13, R13, R2, 0x1, P6 ;  /* 0x000000020d0d7211 */ /* 0x000fe400030f0eff */
[----:B------:R-:W-:-:S02]  /*3a10*/  LEA R16, P6, R17, R3, 0x1 ;  /* 0x0000000311107211 */ /* 0x000fc400078c08ff */
[----:B------:R-:W-:Y:S02]  /*3a20*/  ISETP.LT.AND P3, PT, R20, c[0x0][0x17c], !P0 ;  /* 0x00005f0014007a0c */ /* 0x000fe40004761270 */
[C---:B-1----:R-:W-:Y:S02]  /*3a30*/  IADD3 R9, R17.reuse, c[0x0][0x198], RZ ;  /* 0x0000660011097a10 */ /* 0x042fe40007ffe0ff */
[----:B------:R-:W-:Y:S02]  /*3a40*/  LEA.HI.X.SX32 R17, R17, R2, 0x1, P6 ;  /* 0x0000000211117211 */ /* 0x000fe400030f0eff */
[----:B------:R-:W-:Y:S02]  /*3a50*/  PRMT R20, R10, 0x7632, R20 ;  /* 0x000076320a147816 */ /* 0x000fe40000000014 */
[C---:B------:R-:W-:Y:S02]  /*3a60*/  LEA R8, P6, R9.reuse, R3, 0x1 ;  /* 0x0000000309087211 */ /* 0x040fe400078c08ff */
[----:B------:R-:W-:Y:S01]  /*3a70*/  PRMT R21, R14, 0x7632, R21 ;  /* 0x000076320e157816 */ /* 0x000fe20000000015 */
[----:B------:R0:W-:Y:S01]  /*3a80*/  @P1 STG.E.U16 [R4.64], R20 ;  /* 0x0000001404001986 */ /* 0x0001e2000c101504 */
[----:B------:R-:W-:-:S02]  /*3a90*/  IADD3 R10, R9, c[0x0][0x198], RZ ;  /* 0x00006600090a7a10 */ /* 0x000fc40007ffe0ff */
[----:B------:R-:W-:Y:S01]  /*3aa0*/  IADD3 R6, R0, 0x2a, RZ ;  /* 0x0000002a00067810 */ /* 0x000fe20007ffe0ff */
[----:B------:R1:W-:Y:S01]  /*3ab0*/  @P5 STG.E.U16 [R12.64], R14 ;  /* 0x0000000e0c005986 */ /* 0x0003e2000c101504 */
[----:B------:R-:W-:Y:S02]  /*3ac0*/  LEA.HI.X.SX32 R9, R9, R2, 0x1, P6 ;  /* 0x0000000209097211 */ /* 0x000fe400030f0eff */
[----:B------:R-:W-:Y:S01]  /*3ad0*/  ISETP.LT.AND P1, PT, R6, c[0x0][0x17c], !P0 ;  /* 0x00005f0006007a0c */ /* 0x000fe20004721270 */
[----:B------:R2:W-:Y:S01]  /*3ae0*/  @P4 STG.E.U16 [R16.64], R21 ;  /* 0x0000001510004986 */ /* 0x0005e2000c101504 */
[C---:B------:R-:W-:Y:S02]  /*3af0*/  IADD3 R6, R0.reuse, 0x2b, RZ ;  /* 0x0000002b00067810 */ /* 0x040fe40007ffe0ff */
[----:B0-----:R-:W-:Y:S01]  /*3b00*/  IADD3 R5, R0, 0x2d, RZ ;  /* 0x0000002d00057810 */ /* 0x001fe20007ffe0ff */
[----:B------:R0:W-:Y:S01]  /*3b10*/  @P3 STG.E.U16 [R8.64], R18 ;  /* 0x0000001208003986 */ /* 0x0001e2000c101504 */
[----:B------:R-:W-:-:S02]  /*3b20*/  LEA R4, P6, R10, R3, 0x1 ;  /* 0x000000030a047211 */ /* 0x000fc400078c08ff */
[C---:B-1----:R-:W-:Y:S02]  /*3b30*/  IADD3 R13, R10.reuse, c[0x0][0x198], RZ ;  /* 0x000066000a0d7a10 */ /* 0x042fe40007ffe0ff */
[----:B------:R-:W-:Y:S02]  /*3b40*/  ISETP.LT.AND P3, PT, R5, c[0x0][0x17c], !P0 ;  /* 0x00005f0005007a0c */ /* 0x000fe40004761270 */
[----:B------:R-:W-:Y:S02]  /*3b50*/  LEA.HI.X.SX32 R5, R10, R2, 0x1, P6 ;  /* 0x000000020a057211 */ /* 0x000fe400030f0eff */
[C---:B------:R-:W-:Y:S02]  /*3b60*/  LEA R12, P6, R13.reuse, R3, 0x1 ;  /* 0x000000030d0c7211 */ /* 0x040fe400078c08ff */
[----:B------:R-:W-:Y:S02]  /*3b70*/  ISETP.LT.AND P5, PT, R6, c[0x0][0x17c], !P0 ;  /* 0x00005f0006007a0c */ /* 0x000fe400047a1270 */
[----:B------:R-:W-:-:S02]  /*3b80*/  IADD3 R10, R13, c[0x0][0x198], RZ ;  /* 0x000066000d0a7a10 */ /* 0x000fc40007ffe0ff */
[----:B------:R-:W-:Y:S02]  /*3b90*/  IADD3 R6, R0, 0x2c, RZ ;  /* 0x0000002c00067810 */ /* 0x000fe40007ffe0ff */
[-C--:B------:R-:W-:Y:S02]  /*3ba0*/  LEA.HI.X.SX32 R13, R13, R2.reuse, 0x1, P6 ;  /* 0x000000020d0d7211 */ /* 0x080fe400030f0eff */
[----:B--2---:R-:W-:Y:S02]  /*3bb0*/  LEA R16, P6, R10, R3, 0x1 ;  /* 0x000000030a107211 */ /* 0x004fe400078c08ff */
[----:B------:R-:W-:Y:S02]  /*3bc0*/  ISETP.LT.AND P4, PT, R6, c[0x0][0x17c], !P0 ;  /* 0x00005f0006007a0c */ /* 0x000fe40004781270 */
[C---:B0-----:R-:W-:Y:S02]  /*3bd0*/  IADD3 R9, R10.reuse, c[0x0][0x198], RZ ;  /* 0x000066000a097a10 */ /* 0x041fe40007ffe0ff */
[----:B------:R-:W-:-:S02]  /*3be0*/  LEA.HI.X.SX32 R17, R10, R2, 0x1, P6 ;  /* 0x000000020a117211 */ /* 0x000fc400030f0eff */
[----:B------:R-:W-:Y:S02]  /*3bf0*/  PRMT R14, R18, 0x7632, R14 ;  /* 0x00007632120e7816 */ /* 0x000fe4000000000e */
[C---:B------:R-:W-:Y:S02]  /*3c00*/  LEA R8, P6, R9.reuse, R3, 0x1 ;  /* 0x0000000309087211 */ /* 0x040fe400078c08ff */
[----:B------:R-:W-:Y:S01]  /*3c10*/  PRMT R18, R22, 0x7632, R18 ;  /* 0x0000763216127816 */ /* 0x000fe20000000012 */
[----:B------:R0:W-:Y:S01]  /*3c20*/  @P2 STG.E.U16 [R4.64], R14 ;  /* 0x0000000e04002986 */ /* 0x0001e2000c101504 */
[C---:B------:R-:W-:Y:S02]  /*3c30*/  IADD3 R10, R9.reuse, c[0x0][0x198], RZ ;  /* 0x00006600090a7a10 */ /* 0x040fe40007ffe0ff */
[----:B------:R-:W-:Y:S01]  /*3c40*/  LEA.HI.X.SX32 R9, R9, R2, 0x1, P6 ;  /* 0x0000000209097211 */ /* 0x000fe200030f0eff */
[----:B------:R1:W-:Y:S01]  /*3c50*/  @P1 STG.E.U16 [R12.64], R22 ;  /* 0x000000160c001986 */ /* 0x0003e2000c101504 */
[----:B------:R-:W-:-:S03]  /*3c60*/  IADD3 R6, R0, 0x2e, RZ ;  /* 0x0000002e00067810 */ /* 0x000fc60007ffe0ff */
[----:B------:R2:W-:Y:S01]  /*3c70*/  @P5 STG.E.U16 [R16.64], R18 ;  /* 0x0000001210005986 */ /* 0x0005e2000c101504 */
[----:B------:R-:W-:Y:S02]  /*3c80*/  ISETP.LT.AND P2, PT, R6, c[0x0][0x17c], !P0 ;  /* 0x00005f0006007a0c */ /* 0x000fe40004741270 */
[C---:B------:R-:W-:Y:S01]  /*3c90*/  IADD3 R6, R0.reuse, 0x2f, RZ ;  /* 0x0000002f00067810 */ /* 0x040fe20007ffe0ff */
[----:B------:R3:W-:Y:S01]  /*3ca0*/  @P4 STG.E.U16 [R8.64], R26 ;  /* 0x0000001a08004986 */ /* 0x0007e2000c101504 */
[----:B0-----:R-:W-:Y:S02]  /*3cb0*/  IADD3 R5, R0, 0x31, RZ ;  /* 0x0000003100057810 */ /* 0x001fe40007ffe0ff */
[C---:B------:R-:W-:Y:S02]  /*3cc0*/  LEA R4, P6, R10.reuse, R3, 0x1 ;  /* 0x000000030a047211 */ /* 0x040fe400078c08ff */
[----:B-1----:R-:W-:Y:S02]  /*3cd0*/  IADD3 R13, R10, c[0x0][0x198], RZ ;  /* 0x000066000a0d7a10 */ /* 0x002fe40007ffe0ff */
[----:B------:R-:W-:-:S02]  /*3ce0*/  ISETP.LT.AND P4, PT, R5, c[0x0][0x17c], !P0 ;  /* 0x00005f0005007a0c */ /* 0x000fc40004781270 */
[-C--:B------:R-:W-:Y:S02]  /*3cf0*/  LEA.HI.X.SX32 R5, R10, R2.reuse, 0x1, P6 ;  /* 0x000000020a057211 */ /* 0x080fe400030f0eff */
[C---:B------:R-:W-:Y:S02]  /*3d00*/  LEA R12, P6, R13.reuse, R3, 0x1 ;  /* 0x000000030d0c7211 */ /* 0x040fe400078c08ff */
[C---:B------:R-:W-:Y:S02]  /*3d10*/  IADD3 R10, R13.reuse, c[0x0][0x198], RZ ;  /* 0x000066000d0a7a10 */ /* 0x040fe40007ffe0ff */
[----:B------:R-:W-:Y:S02]  /*3d20*/  ISETP.LT.AND P1, PT, R6, c[0x0][0x17c], !P0 ;  /* 0x00005f0006007a0c */ /* 0x000fe40004721270 */
[----:B------:R-:W-:Y:S02]  /*3d30*/  IADD3 R6, R0, 0x30, RZ ;  /* 0x0000003000067810 */ /* 0x000fe40007ffe0ff */
[----:B------:R-:W-:-:S02]  /*3d40*/  LEA.HI.X.SX32 R13, R13, R2, 0x1, P6 ;  /* 0x000000020d0d7211 */ /* 0x000fc400030f0eff */
[----:B------:R-:W-:Y:S02]  /*3d50*/  PRMT R14, R26, 0x7632, R14 ;  /* 0x000076321a0e7816 */ /* 0x000fe4000000000e */
[C---:B--2---:R-:W-:Y:S02]  /*3d60*/  LEA R16, P6, R10.reuse, R3, 0x1 ;  /* 0x000000030a107211 */ /* 0x044fe400078c08ff */
[----:B---3--:R-:W-:Y:S01]  /*3d70*/  IADD3 R9, R10, c[0x0][0x198], RZ ;  /* 0x000066000a097a10 */ /* 0x008fe20007ffe0ff */
[----:B------:R0:W-:Y:S01]  /*3d80*/  @P3 STG.E.U16 [R4.64], R14 ;  /* 0x0000000e04003986 */ /* 0x0001e2000c101504 */
[----:B------:R-:W-:Y:S02]  /*3d90*/  ISETP.LT.AND P5, PT, R6, c[0x0][0x17c], !P0 ;  /* 0x00005f0006007a0c */ /* 0x000fe400047a1270 */
[----:B------:R-:W-:Y:S01]  /*3da0*/  IADD3 R6, R0, 0x32, RZ ;  /* 0x0000003200067810 */ /* 0x000fe20007ffe0ff */
[----:B------:R1:W-:Y:S01]  /*3db0*/  @P2 STG.E.U16 [R12.64], R30 ;  /* 0x0000001e0c002986 */ /* 0x0003e2000c101504 */
[----:B------:R-:W-:-:S02]  /*3dc0*/  LEA.HI.X.SX32 R17, R10, R2, 0x1, P6 ;  /* 0x000000020a117211 */ /* 0x000fc400030f0eff */
[CC--:B------:R-:W-:Y:S02]  /*3dd0*/  LEA R8, P6, R9.reuse, R3.reuse, 0x1 ;  /* 0x0000000309087211 */ /* 0x0c0fe400078c08ff */
[----:B------:R-:W-:Y:S02]  /*3de0*/  ISETP.LT.AND P3, PT, R6, c[0x0][0x17c], !P0 ;  /* 0x00005f0006007a0c */ /* 0x000fe40004761270 */
[----:B------:R-:W-:Y:S02]  /*3df0*/  IADD3 R6, R0, 0x33, RZ ;  /* 0x0000003300067810 */ /* 0x000fe40007ffe0ff */
[C---:B0-----:R-:W-:Y:S02]  /*3e00*/  IADD3 R5, R9.reuse, c[0x0][0x198], RZ ;  /* 0x0000660009057a10 */ /* 0x041fe40007ffe0ff */
[----:B------:R-:W-:Y:S02]  /*3e10*/  LEA.HI.X.SX32 R9, R9, R2, 0x1, P6 ;  /* 0x0000000209097211 */ /* 0x000fe400030f0eff */
[----:B------:R-:W-:-:S02]  /*3e20*/  LEA R4, P6, R5, R3, 0x1 ;  /* 0x0000000305047211 */ /* 0x000fc400078c08ff */
[C---:B------:R-:W-:Y:S02]  /*3e30*/  IADD3 R10, R5.reuse, c[0x0][0x198], RZ ;  /* 0x00006600050a7a10 */ /* 0x040fe40007ffe0ff */
[----:B-1----:R-:W-:Y:S02]  /*3e40*/  PRMT R13, R30, 0x7632, R13 ;  /* 0x000076321e0d7816 */ /* 0x002fe4000000000d */
[----:B------:R-:W-:Y:S02]  /*3e50*/  ISETP.LT.AND P2, PT, R6, c[0x0][0x17c], !P0 ;  /* 0x00005f0006007a0c */ /* 0x000fe40004741270 */
[----:B------:R-:W-:Y:S01]  /*3e60*/  IADD3 R6, R0, 0x34, RZ ;  /* 0x0000003400067810 */ /* 0x000fe20007ffe0ff */
[----:B------:R0:W-:Y:S01]  /*3e70*/  @P1 STG.E.U16 [R16.64], R13 ;  /* 0x0000000d10001986 */ /* 0x0001e2000c101504 */
[----:B------:R-:W-:Y:S02]  /*3e80*/  LEA.HI.X.SX32 R5, R5, R2, 0x1, P6 ;  /* 0x0000000205057211 */ /* 0x000fe400030f0eff */
[C---:B------:R-:W-:Y:S01]  /*3e90*/  LEA R12, P6, R10.reuse, R3, 0x1 ;  /* 0x000000030a0c7211 */ /* 0x040fe200078c08ff */
[----:B------:R1:W-:Y:S01]  /*3ea0*/  @P5 STG.E.U16 [R8.64], R35 ;  /* 0x0000002308005986 */ /* 0x0003e2000c101504 */
[----:B------:R-:W-:-:S02]  /*3eb0*/  IADD3 R14, R10, c[0x0][0x198], RZ ;  /* 0x000066000a0e7a10 */ /* 0x000fc40007ffe0ff */
[----:B------:R-:W-:Y:S02]  /*3ec0*/  ISETP.LT.AND P1, PT, R6, c[0x0][0x17c], !P0 ;  /* 0x00005f0006007a0c */ /* 0x000fe40004721270 */
[----:B------:R-:W-:Y:S02]  /*3ed0*/  IADD3 R6, R0, 0x35, RZ ;  /* 0x0000003500067810 */ /* 0x000fe40007ffe0ff */
[----:B------:R-:W-:Y:S02]  /*3ee0*/  PRMT R18, R7, 0x7632, R18 ;  /* 0x0000763207127816 */ /* 0x000fe40000000012 */
[----:B0-----:R-:W-:Y:S02]  /*3ef0*/  PRMT R17, R35, 0x7632, R17 ;  /* 0x0000763223117816 */ /* 0x001fe40000000011 */
[----:B------:R-:W-:Y:S02]  /*3f00*/  LEA.HI.X.SX32 R13, R10, R2, 0x1, P6 ;  /* 0x000000020a0d7211 */ /* 0x000fe400030f0eff */
[----:B------:R-:W-:Y:S01]  /*3f10*/  LEA R16, P6, R14, R3, 0x1 ;  /* 0x000000030e107211 */ /* 0x000fe200078c08ff */
[----:B------:R0:W-:Y:S01]  /*3f20*/  @P4 STG.E.U16 [R4.64], R17 ;  /* 0x0000001104004986 */ /* 0x0001e2000c101504 */
[----:B------:R-:W-:-:S02]  /*3f30*/  ISETP.LT.AND P5, PT, R6, c[0x0][0x17c], !P0 ;  /* 0x00005f0006007a0c */ /* 0x000fc400047a1270 */
[----:B-1----:R-:W-:Y:S01]  /*3f40*/  IADD3 R8, R14, c[0x0][0x198], RZ ;  /* 0x000066000e087a10 */ /* 0x002fe20007ffe0ff */
[----:B------:R1:W-:Y:S01]  /*3f50*/  @P3 STG.E.U16 [R12.64], R7 ;  /* 0x000000070c003986 */ /* 0x0003e2000c101504 */
[----:B------:R-:W-:Y:S02]  /*3f60*/  IADD3 R6, R0, 0x36, RZ ;  /* 0x0000003600067810 */ /* 0x000fe40007ffe0ff */
[----:B------:R-:W-:Y:S02]  /*3f70*/  IADD3 R9, R8, c[0x0][0x198], RZ ;  /* 0x0000660008097a10 */ /* 0x000fe40007ffe0ff */
[----:B------:R-:W-:Y:S02]  /*3f80*/  ISETP.LT.AND P4, PT, R6, c[0x0][0x17c], !P0 ;  /* 0x00005f0006007a0c */ /* 0x000fe40004781270 */
[----:B------:R-:W-:Y:S02]  /*3f90*/  IADD3 R6, R0, 0x37, RZ ;  /* 0x0000003700067810 */ /* 0x000fe40007ffe0ff */
[----:B0-----:R-:W-:-:S02]  /*3fa0*/  LEA.HI.X.SX32 R17, R14, R2, 0x1, P6 ;  /* 0x000000020e117211 */ /* 0x001fc400030f0eff */
[----:B------:R-:W-:Y:S02]  /*3fb0*/  IADD3 R5, R0, 0x38, RZ ;  /* 0x0000003800057810 */ /* 0x000fe40007ffe0ff */
[CC--:B------:R-:W-:Y:S01]  /*3fc0*/  LEA R4, P6, R8.reuse, R3.reuse, 0x1 ;  /* 0x0000000308047211 */ /* 0x0c0fe200078c08ff */
[----:B------:R-:W-:Y:S01]  /*3fd0*/  @P2 STG.E.U16 [R16.64], R18 ;  /* 0x0000001210002986 */ /* 0x000fe2000c101504 */
[----:B------:R-:W-:Y:S02]  /*3fe0*/  ISETP.LT.AND P2, PT, R5, c[0x0][0x17c], !P0 ;  /* 0x00005f0005007a0c */ /* 0x000fe40004741270 */
[----:B------:R-:W-:Y:S02]  /*3ff0*/  LEA.HI.X.SX32 R5, R8, R2, 0x1, P6 ;  /* 0x0000000208057211 */ /* 0x000fe400030f0eff */
[----:B------:R-:W-:Y:S02]  /*4000*/  LEA R8, P6, R9, R3, 0x1 ;  /* 0x0000000309087211 */ /* 0x000fe400078c08ff */
[----:B------:R-:W-:Y:S01]  /*4010*/  ISETP.LT.AND P3, PT, R6, c[0x0][0x17c], !P0 ;  /* 0x00005f0006007a0c */ /* 0x000fe20004761270 */
[----:B------:R0:W-:Y:S01]  /*4020*/  @P1 STG.E.U16 [R4.64], R11 ;  /* 0x0000000b04001986 */ /* 0x0001e2000c101504 */
[----:B------:R-:W-:-:S02]  /*4030*/  IADD3 R6, R0, 0x39, RZ ;  /* 0x0000003900067810 */ /* 0x000fc40007ffe0ff */
[----:B------:R-:W-:Y:S02]  /*4040*/  IADD3 R10, R9, c[0x0][0x198], RZ ;  /* 0x00006600090a7a10 */ /* 0x000fe40007ffe0ff */
[----:B------:R-:W-:Y:S02]  /*4050*/  PRMT R14, R11, 0x7632, R14 ;  /* 0x000076320b0e7816 */ /* 0x000fe4000000000e */
[----:B------:R-:W-:Y:S02]  /*4060*/  LEA.HI.X.SX32 R9, R9, R2, 0x1, P6 ;  /* 0x0000000209097211 */ /* 0x000fe400030f0eff */
[----:B------:R-:W-:Y:S02]  /*4070*/  ISETP.LT.AND P1, PT, R6, c[0x0][0x17c], !P0 ;  /* 0x00005f0006007a0c */ /* 0x000fe40004721270 */
[----:B-1----:R-:W-:Y:S01]  /*4080*/  IADD3 R7, R0, 0x3a, RZ ;  /* 0x0000003a00077810 */ /* 0x002fe20007ffe0ff */
[----:B------:R1:W-:Y:S01]  /*4090*/  @P5 STG.E.U16 [R8.64], R14 ;  /* 0x0000000e08005986 */ /* 0x0003e2000c101504 */
[----:B------:R-:W-:-:S02]  /*40a0*/  LEA R6, P6, R10, R3, 0x1 ;  /* 0x000000030a067211 */ /* 0x000fc400078c08ff */
[C---:B------:R-:W-:Y:S02]  /*40b0*/  IADD3 R13, R10.reuse, c[0x0][0x198], RZ ;  /* 0x000066000a0d7a10 */ /* 0x040fe40007ffe0ff */
[----:B------:R-:W-:Y:S02]  /*40c0*/  ISETP.LT.AND P5, PT, R7, c[0x0][0x17c], !P0 ;  /* 0x00005f0007007a0c */ /* 0x000fe400047a1270 */
[----:B------:R-:W-:Y:S02]  /*40d0*/  LEA.HI.X.SX32 R7, R10, R2, 0x1, P6 ;  /* 0x000000020a077211 */ /* 0x000fe400030f0eff */
[C---:B------:R-:W-:Y:S02]  /*40e0*/  LEA R12, P6, R13.reuse, R3, 0x1 ;  /* 0x000000030d0c7211 */ /* 0x040fe400078c08ff */
[----:B0-----:R-:W-:Y:S01]  /*40f0*/  IADD3 R11, R13, c[0x0][0x198], RZ ;  /* 0x000066000d0b7a10 */ /* 0x001fe20007ffe0ff */
[----:B------:R-:W-:Y:S01]  /*4100*/  @P4 STG.E.U16 [R6.64], R15 ;  /* 0x0000000f06004986 */ /* 0x000fe2000c101504 */
[----:B------:R-:W-:-:S02]  /*4110*/  PRMT R16, R15, 0x7632, R16 ;  /* 0x000076320f107816 */ /* 0x000fc40000000010 */
[-C--:B------:R-:W-:Y:S02]  /*4120*/  LEA.HI.X.SX32 R13, R13, R2.reuse, 0x1, P6 ;  /* 0x000000020d0d7211 */ /* 0x080fe400030f0eff */
[----:B------:R-:W-:Y:S02]  /*4130*/  IADD3 R5, R0, 0x3c, RZ ;  /* 0x0000003c00057810 */ /* 0x000fe40007ffe0ff */
[C---:B------:R-:W-:Y:S01]  /*4140*/  LEA R4, P6, R11.reuse, R3, 0x1 ;  /* 0x000000030b047211 */ /* 0x040fe200078c08ff */
[----:B------:R0:W-:Y:S01]  /*4150*/  @P3 STG.E.U16 [R12.64], R16 ;  /* 0x000000100c003986 */ /* 0x0001e2000c101504 */
[----:B-1----:R-:W-:Y:S02]  /*4160*/  IADD3 R9, R11, c[0x0][0x198], RZ ;  /* 0x000066000b097a10 */ /* 0x002fe40007ffe0ff */
[----:B------:R-:W-:Y:S02]  /*4170*/  ISETP.LT.AND P3, PT, R5, c[0x0][0x17c], !P0 ;  /* 0x00005f0005007a0c */ /* 0x000fe40004761270 */
[----:B------:R-:W-:-:S02]  /*4180*/  LEA.HI.X.SX32 R5, R11, R2, 0x1, P6 ;  /* 0x000000020b057211 */ /* 0x000fc400030f0eff */
[----:B------:R-:W-:Y:S02]  /*4190*/  IADD3 R11, R9, c[0x0][0x198], RZ ;  /* 0x00006600090b7a10 */ /* 0x000fe40007ffe0ff */
[----:B------:R-:W-:Y:S01]  /*41a0*/  IADD3 R10, R0, 0x3b, RZ ;  /* 0x0000003b000a7810 */ /* 0x000fe20007ffe0ff */
[----:B------:R-:W-:Y:S01]  /*41b0*/  @P2 STG.E.U16 [R4.64], R19 ;  /* 0x0000001304002986 */ /* 0x000fe2000c101504 */
[----:B------:R-:W-:Y:S02]  /*41c0*/  IADD3 R14, R11, c[0x0][0x198], RZ ;  /* 0x000066000b0e7a10 */ /* 0x000fe40007ffe0ff */
[----:B------:R-:W-:Y:S02]  /*41d0*/  LEA R8, P6, R9, R3, 0x1 ;  /* 0x0000000309087211 */ /* 0x000fe400078c08ff */
[----:B0-----:R-:W-:Y:S02]  /*41e0*/  IADD3 R13, R14, c[0x0][0x198], RZ ;  /* 0x000066000e0d7a10 */ /* 0x001fe40007ffe0ff */
[----:B------:R-:W-:-:S02]  /*41f0*/  ISETP.LT.AND P4, PT, R10, c[0x0][0x17c], !P0 ;  /* 0x00005f000a007a0c */ /* 0x000fc40004781270 */
[----:B------:R-:W-:Y:S02]  /*4200*/  PRMT R7, R19, 0x7632, R7 ;  /* 0x0000763213077816 */ /* 0x000fe40000000007 */
[----:B------:R-:W-:Y:S02]  /*4210*/  LEA.HI.X.SX32 R9, R9, R2, 0x1, P6 ;  /* 0x0000000209097211 */ /* 0x000fe400030f0eff */
[----:B------:R-:W-:Y:S02]  /*4220*/  IADD3 R10, R0, 0x3d, RZ ;  /* 0x0000003d000a7810 */ /* 0x000fe40007ffe0ff */
[----:B------:R-:W-:Y:S01]  /*4230*/  LEA R6, P6, R11, R3, 0x1 ;  /* 0x000000030b067211 */ /* 0x000fe200078c08ff */
[----:B------:R0:W-:Y:S01]  /*4240*/  @P1 STG.E.U16 [R8.64], R7 ;  /* 0x0000000708001986 */ /* 0x0001e2000c101504 */
[----:B------:R-:W-:Y:S02]  /*4250*/  IADD3 R16, R13, c[0x0][0x198], RZ ;  /* 0x000066000d107a10 */ /* 0x000fe40007ffe0ff */
[----:B------:R-:W-:-:S02]  /*4260*/  ISETP.LT.AND P2, PT, R10, c[0x0][0x17c], !P0 ;  /* 0x00005f000a007a0c */ /* 0x000fc40004741270 */
[-C--:B------:R-:W-:Y:S02]  /*4270*/  LEA R10, P1, R14, R3.reuse, 0x1 ;  /* 0x000000030e0a7211 */ /* 0x080fe400078208ff */
[----:B------:R-:W-:Y:S02]  /*4280*/  IADD3 R17, R16, c[0x0][0x198], RZ ;  /* 0x0000660010117a10 */ /* 0x000fe40007ffe0ff */
[C---:B------:R-:W-:Y:S02]  /*4290*/  IADD3 R15, R0.reuse, 0x3e, RZ ;  /* 0x0000003e000f7810 */ /* 0x040fe40007ffe0ff */
[----:B------:R-:W-:Y:S02]  /*42a0*/  IADD3 R0, R0, 0x3f, RZ ;  /* 0x0000003f00007810 */ /* 0x000fe40007ffe0ff */
[----:B0-----:R-:W-:Y:S02]  /*42b0*/  LEA.HI.X.SX32 R7, R11, R2, 0x1, P6 ;  /* 0x000000020b077211 */ /* 0x001fe400030f0eff */
[----:B------:R-:W-:-:S02]  /*42c0*/  LEA R12, P6, R13, R3, 0x1 ;  /* 0x000000030d0c7211 */ /* 0x000fc400078c08ff */
[-C--:B------:R-:W-:Y:S01]  /*42d0*/  LEA.HI.X.SX32 R11, R14, R2.reuse, 0x1, P1 ;  /* 0x000000020e0b7211 */ /* 0x080fe200008f0eff */
[----:B------:R0:W-:Y:S01]  /*42e0*/  @P5 STG.E.U16 [R6.64], R23 ;  /* 0x0000001706005986 */ /* 0x0001e2000c101504 */
[-C--:B------:R-:W-:Y:S02]  /*42f0*/  LEA R8, P1, R17, R3.reuse, 0x1 ;  /* 0x0000000311087211 */ /* 0x080fe400078208ff */
[-C--:B------:R-:W-:Y:S02]  /*4300*/  LEA.HI.X.SX32 R13, R13, R2.reuse, 0x1, P6 ;  /* 0x000000020d0d7211 */ /* 0x080fe400030f0eff */
[----:B------:R-:W-:Y:S02]  /*4310*/  LEA R4, P6, R16, R3, 0x1 ;  /* 0x0000000310047211 */ /* 0x000fe400078c08ff */
[C---:B------:R-:W-:Y:S02]  /*4320*/  IADD3 R18, R17.reuse, c[0x0][0x198], RZ ;  /* 0x0000660011127a10 */ /* 0x040fe40007ffe0ff */
[----:B------:R-:W-:-:S02]  /*4330*/  LEA.HI.X.SX32 R9, R17, R2, 0x1, P1 ;  /* 0x0000000211097211 */ /* 0x000fc400008f0eff */
[----:B------:R-:W-:Y:S02]  /*4340*/  ISETP.LT.AND P1, PT, R15, c[0x0][0x17c], !P0 ;  /* 0x00005f000f007a0c */ /* 0x000fe40004721270 */
[-C--:B------:R-:W-:Y:S02]  /*4350*/  LEA.HI.X.SX32 R5, R16, R2.reuse, 0x1, P6 ;  /* 0x0000000210057211 */ /* 0x080fe400030f0eff */
[----:B------:R-:W-:Y:S02]  /*4360*/  ISETP.LT.AND P0, PT, R0, c[0x0][0x17c], !P0 ;  /* 0x00005f0000007a0c */ /* 0x000fe40004701270 */
[C---:B------:R-:W-:Y:S02]  /*4370*/  LEA R14, P6, R18.reuse, R3, 0x1 ;  /* 0x00000003120e7211 */ /* 0x040fe400078c08ff */
[----:B------:R-:W-:Y:S02]  /*4380*/  PRMT R0, R23, 0x7632, R0 ;  /* 0x0000763217007816 */ /* 0x000fe40000000000 */
[----:B------:R-:W-:-:S02]  /*4390*/  LEA.HI.X.SX32 R15, R18, R2, 0x1, P6 ;  /* 0x00000002120f7211 */ /* 0x000fc400030f0eff */
[----:B------:R-:W-:Y:S01]  /*43a0*/  PRMT R2, R27, 0x7632, R2 ;  /* 0x000076321b027816 */ /* 0x000fe20000000002 */
[----:B------:R0:W-:Y:S04]  /*43b0*/  @P4 STG.E.U16 [R10.64], R0 ;  /* 0x000000000a004986 */ /* 0x0001e8000c101504 */
[----:B------:R0:W-:Y:S04]  /*43c0*/  @P3 STG.E.U16 [R12.64], R27 ;  /* 0x0000001b0c003986 */ /* 0x0001e8000c101504 */
[----:B------:R0:W-:Y:S04]  /*43d0*/  @P2 STG.E.U16 [R4.64], R2 ;  /* 0x0000000204002986 */ /* 0x0001e8000c101504 */
[----:B------:R0:W-:Y:S01]  /*43e0*/  @P1 STG.E.U16 [R8.64], R31 ;  /* 0x0000001f08001986 */ /* 0x0001e2000c101504 */
[----:B------:R-:W-:Y:S05]  /*43f0*/  @!P0 EXIT ;  /* 0x000000000000894d */ /* 0x000fea0003800000 */
[----:B0-----:R-:W-:-:S05]  /*4400*/  PRMT R7, R31, 0x7632, R7 ;  /* 0x000076321f077816 */ /* 0x001fca0000000007 */
[----:B------:R-:W-:Y:S01]  /*4410*/  STG.E.U16 [R14.64], R7 ;  /* 0x000000070e007986 */ /* 0x000fe2000c101504 */
[----:B------:R-:W-:Y:S05]  /*4420*/  EXIT ;  /* 0x000000000000794d */ /* 0x000fea0003800000 */
.L_x_2:
[----:B------:R-:W-:-:S00]  /*4430*/  BRA `(.L_x_2) ;  /* 0xfffffff000007947 */ /* 0x000fc0000383ffff */
[----:B------:R-:W-:-:S00]  /*4440*/  NOP ;  /* 0x0000000000007918 */ /* 0x000fc00000000000 */
        /* <DEDUP_REMOVED lines=11> */
.L_x_3:


//--------------------- .nv.shared.matmul_kernel  --------------------------
	.section	.nv.shared.matmul_kernel,"aw",@nobits
	.sectionflags	@""
	.align	16
